//
// Generated by NVIDIA NVVM Compiler
//
// Compiler Build ID: CL-36424714
// Cuda compilation tools, release 13.0, V13.0.88
// Based on NVVM 20.0.0
//

.version 9.0
.target sm_100
.address_size 64

	// .globl	_Z45baseline_approx_kernel_fp16_optimized_batchedPK6__halfS1_PS_iiii
// _ZZ45baseline_approx_kernel_fp16_optimized_batchedPK6__halfS1_PS_iiiiE8shared_A has been demoted
// _ZZ45baseline_approx_kernel_fp16_optimized_batchedPK6__halfS1_PS_iiiiE8shared_B has been demoted
// _ZZ10group_GEMMILi128ELi128ELi8ELi4ELi4EEvP6__halfS1_S1_iiiE2SA has been demoted
// _ZZ10group_GEMMILi128ELi128ELi8ELi4ELi4EEvP6__halfS1_S1_iiiE2SB has been demoted
// _ZZ39baseline_elementwise_single_kernel_fp16I11BaselineMulEvPK6__halfS3_PS1_iiiiE8shared_A has been demoted
// _ZZ36baseline_elementwise_all_kernel_fp16I11BaselineMulEvPK6__halfS3_PS1_iiiiE8shared_A has been demoted
// _ZZ36baseline_elementwise_all_kernel_fp16I11BaselineMulEvPK6__halfS3_PS1_iiiiE8shared_B has been demoted
// _ZZ40baseline_elementwise_rowwise_kernel_fp16I11BaselineMulEvPK6__halfS3_PS1_iiiiE8shared_A has been demoted
// _ZZ40baseline_elementwise_rowwise_kernel_fp16I11BaselineMulEvPK6__halfS3_PS1_iiiiE8shared_B has been demoted
// _ZZ39baseline_elementwise_single_kernel_fp16I11BaselineDivEvPK6__halfS3_PS1_iiiiE8shared_A has been demoted
// _ZZ36baseline_elementwise_all_kernel_fp16I11BaselineDivEvPK6__halfS3_PS1_iiiiE8shared_A has been demoted
// _ZZ36baseline_elementwise_all_kernel_fp16I11BaselineDivEvPK6__halfS3_PS1_iiiiE8shared_B has been demoted
// _ZZ40baseline_elementwise_rowwise_kernel_fp16I11BaselineDivEvPK6__halfS3_PS1_iiiiE8shared_A has been demoted
// _ZZ40baseline_elementwise_rowwise_kernel_fp16I11BaselineDivEvPK6__halfS3_PS1_iiiiE8shared_B has been demoted
// _ZZ31Qelementwise_single_kernel_fp16I13DequantizeMulEvPK6__halfS3_PS1_iiiisE8shared_A has been demoted
// _ZZ28Qelementwise_all_kernel_fp16I13DequantizeMulEvPK6__halfS3_PS1_iiiisE8shared_A has been demoted
// _ZZ28Qelementwise_all_kernel_fp16I13DequantizeMulEvPK6__halfS3_PS1_iiiisE8shared_B has been demoted
// _ZZ32Qelementwise_rowwise_kernel_fp16I13DequantizeMulEvPK6__halfS3_PS1_iiiisE8shared_A has been demoted
// _ZZ32Qelementwise_rowwise_kernel_fp16I13DequantizeMulEvPK6__halfS3_PS1_iiiisE8shared_B has been demoted
// _ZZ31Qelementwise_single_kernel_fp16I11QuantizeDivEvPK6__halfS3_PS1_iiiisE8shared_A has been demoted
// _ZZ28Qelementwise_all_kernel_fp16I11QuantizeDivEvPK6__halfS3_PS1_iiiisE8shared_A has been demoted
// _ZZ28Qelementwise_all_kernel_fp16I11QuantizeDivEvPK6__halfS3_PS1_iiiisE8shared_B has been demoted
// _ZZ32Qelementwise_rowwise_kernel_fp16I11QuantizeDivEvPK6__halfS3_PS1_iiiisE8shared_A has been demoted
// _ZZ32Qelementwise_rowwise_kernel_fp16I11QuantizeDivEvPK6__halfS3_PS1_iiiisE8shared_B has been demoted

.visible .entry _Z45baseline_approx_kernel_fp16_optimized_batchedPK6__halfS1_PS_iiii(
	.param .u64 .ptr .align 1 _Z45baseline_approx_kernel_fp16_optimized_batchedPK6__halfS1_PS_iiii_param_0,
	.param .u64 .ptr .align 1 _Z45baseline_approx_kernel_fp16_optimized_batchedPK6__halfS1_PS_iiii_param_1,
	.param .u64 .ptr .align 1 _Z45baseline_approx_kernel_fp16_optimized_batchedPK6__halfS1_PS_iiii_param_2,
	.param .u32 _Z45baseline_approx_kernel_fp16_optimized_batchedPK6__halfS1_PS_iiii_param_3,
	.param .u32 _Z45baseline_approx_kernel_fp16_optimized_batchedPK6__halfS1_PS_iiii_param_4,
	.param .u32 _Z45baseline_approx_kernel_fp16_optimized_batchedPK6__halfS1_PS_iiii_param_5,
	.param .u32 _Z45baseline_approx_kernel_fp16_optimized_batchedPK6__halfS1_PS_iiii_param_6
)
{
	.reg .pred 	%p<77>;
	.reg .b16 	%rs<496>;
	.reg .b32 	%r<49>;
	.reg .b64 	%rd<13>;
	// demoted variable
	.shared .align 2 .b8 _ZZ45baseline_approx_kernel_fp16_optimized_batchedPK6__halfS1_PS_iiiiE8shared_A[2048];
	// demoted variable
	.shared .align 2 .b8 _ZZ45baseline_approx_kernel_fp16_optimized_batchedPK6__halfS1_PS_iiiiE8shared_B[2048];
	ld.param.u64 	%rd4, [_Z45baseline_approx_kernel_fp16_optimized_batchedPK6__halfS1_PS_iiii_param_0];
	ld.param.u64 	%rd5, [_Z45baseline_approx_kernel_fp16_optimized_batchedPK6__halfS1_PS_iiii_param_1];
	ld.param.u64 	%rd6, [_Z45baseline_approx_kernel_fp16_optimized_batchedPK6__halfS1_PS_iiii_param_2];
	ld.param.u32 	%r26, [_Z45baseline_approx_kernel_fp16_optimized_batchedPK6__halfS1_PS_iiii_param_3];
	ld.param.u32 	%r27, [_Z45baseline_approx_kernel_fp16_optimized_batchedPK6__halfS1_PS_iiii_param_4];
	ld.param.u32 	%r28, [_Z45baseline_approx_kernel_fp16_optimized_batchedPK6__halfS1_PS_iiii_param_5];
	ld.param.u32 	%r29, [_Z45baseline_approx_kernel_fp16_optimized_batchedPK6__halfS1_PS_iiii_param_6];
	mov.u32 	%r1, %ctaid.z;
	setp.ge.s32 	%p1, %r1, %r29;
	@%p1 bra 	$L__BB0_10;
	mov.u32 	%r30, %ctaid.y;
	mov.u32 	%r31, %ctaid.x;
	mov.u32 	%r46, %tid.y;
	mov.u32 	%r44, %tid.x;
	shl.b32 	%r32, %r30, 5;
	add.s32 	%r4, %r32, %r46;
	shl.b32 	%r5, %r31, 5;
	add.s32 	%r6, %r5, %r44;
	mul.lo.s32 	%r7, %r26, %r1;
	setp.lt.s32 	%p2, %r28, 1;
	mov.b16 	%rs495, 0;
	@%p2 bra 	$L__BB0_8;
	add.s32 	%r33, %r28, 31;
	shr.u32 	%r34, %r33, 5;
	shl.b32 	%r35, %r46, 6;
	mov.u32 	%r36, _ZZ45baseline_approx_kernel_fp16_optimized_batchedPK6__halfS1_PS_iiiiE8shared_A;
	add.s32 	%r8, %r36, %r35;
	shl.b32 	%r37, %r44, 1;
	add.s32 	%r9, %r8, %r37;
	add.s32 	%r38, %r7, %r4;
	mov.u32 	%r39, _ZZ45baseline_approx_kernel_fp16_optimized_batchedPK6__halfS1_PS_iiiiE8shared_B;
	add.s32 	%r11, %r39, %r37;
	add.s32 	%r10, %r11, %r35;
	neg.s32 	%r48, %r34;
	mad.lo.s32 	%r40, %r28, %r1, %r46;
	mad.lo.s32 	%r41, %r27, %r40, %r44;
	add.s32 	%r47, %r41, %r5;
	shl.b32 	%r14, %r27, 5;
	mad.lo.s32 	%r45, %r38, %r28, %r44;
	cvta.to.global.u64 	%rd1, %rd4;
	cvta.to.global.u64 	%rd2, %rd5;
	mov.b16 	%rs495, 0;
$L__BB0_3:
	setp.ge.s32 	%p3, %r4, %r26;
	mul.wide.s32 	%rd7, %r45, 2;
	add.s64 	%rd3, %rd1, %rd7;
	setp.ge.s32 	%p4, %r44, %r28;
	mov.b16 	%rs493, 0;
	or.pred  	%p5, %p3, %p4;
	@%p5 bra 	$L__BB0_5;
	ld.global.nc.u16 	%rs493, [%rd3];
$L__BB0_5:
	setp.ge.s32 	%p6, %r6, %r27;
	st.shared.u16 	[%r9], %rs493;
	setp.ge.s32 	%p7, %r46, %r28;
	mov.b16 	%rs494, 0;
	or.pred  	%p8, %p7, %p6;
	@%p8 bra 	$L__BB0_7;
	mul.wide.s32 	%rd8, %r47, 2;
	add.s64 	%rd9, %rd2, %rd8;
	ld.global.nc.u16 	%rs494, [%rd9];
$L__BB0_7:
	st.shared.u16 	[%r10], %rs494;
	bar.sync 	0;
	ld.shared.u16 	%rs108, [%r8];
	ld.shared.u16 	%rs109, [%r11];
	and.b16  	%rs110, %rs108, 32767;
	setp.eq.s16 	%p9, %rs110, 0;
	and.b16  	%rs111, %rs109, 32767;
	setp.eq.s16 	%p10, %rs111, 0;
	xor.b16  	%rs112, %rs109, %rs108;
	and.b16  	%rs113, %rs112, -32768;
	add.s16 	%rs114, %rs111, %rs110;
	max.u16 	%rs115, %rs114, 15302;
	add.s16 	%rs116, %rs115, -15302;
	and.b16  	%rs117, %rs116, 32767;
	or.b16  	%rs118, %rs117, %rs113;
	selp.b16 	%rs119, 0, %rs118, %p10;
	selp.b16 	%rs14, 0, %rs119, %p9;
	// begin inline asm
	{add.f16 %rs12,%rs495,%rs14;
}
	// end inline asm
	ld.shared.u16 	%rs120, [%r8+2];
	ld.shared.u16 	%rs121, [%r11+64];
	and.b16  	%rs122, %rs120, 32767;
	setp.eq.s16 	%p11, %rs122, 0;
	and.b16  	%rs123, %rs121, 32767;
	setp.eq.s16 	%p12, %rs123, 0;
	xor.b16  	%rs124, %rs121, %rs120;
	and.b16  	%rs125, %rs124, -32768;
	add.s16 	%rs126, %rs123, %rs122;
	max.u16 	%rs127, %rs126, 15302;
	add.s16 	%rs128, %rs127, -15302;
	and.b16  	%rs129, %rs128, 32767;
	or.b16  	%rs130, %rs129, %rs125;
	selp.b16 	%rs131, 0, %rs130, %p12;
	selp.b16 	%rs17, 0, %rs131, %p11;
	// begin inline asm
	{add.f16 %rs15,%rs12,%rs17;
}
	// end inline asm
	ld.shared.u16 	%rs132, [%r8+4];
	ld.shared.u16 	%rs133, [%r11+128];
	and.b16  	%rs134, %rs132, 32767;
	setp.eq.s16 	%p13, %rs134, 0;
	and.b16  	%rs135, %rs133, 32767;
	setp.eq.s16 	%p14, %rs135, 0;
	xor.b16  	%rs136, %rs133, %rs132;
	and.b16  	%rs137, %rs136, -32768;
	add.s16 	%rs138, %rs135, %rs134;
	max.u16 	%rs139, %rs138, 15302;
	add.s16 	%rs140, %rs139, -15302;
	and.b16  	%rs141, %rs140, 32767;
	or.b16  	%rs142, %rs141, %rs137;
	selp.b16 	%rs143, 0, %rs142, %p14;
	selp.b16 	%rs20, 0, %rs143, %p13;
	// begin inline asm
	{add.f16 %rs18,%rs15,%rs20;
}
	// end inline asm
	ld.shared.u16 	%rs144, [%r8+6];
	ld.shared.u16 	%rs145, [%r11+192];
	and.b16  	%rs146, %rs144, 32767;
	setp.eq.s16 	%p15, %rs146, 0;
	and.b16  	%rs147, %rs145, 32767;
	setp.eq.s16 	%p16, %rs147, 0;
	xor.b16  	%rs148, %rs145, %rs144;
	and.b16  	%rs149, %rs148, -32768;
	add.s16 	%rs150, %rs147, %rs146;
	max.u16 	%rs151, %rs150, 15302;
	add.s16 	%rs152, %rs151, -15302;
	and.b16  	%rs153, %rs152, 32767;
	or.b16  	%rs154, %rs153, %rs149;
	selp.b16 	%rs155, 0, %rs154, %p16;
	selp.b16 	%rs23, 0, %rs155, %p15;
	// begin inline asm
	{add.f16 %rs21,%rs18,%rs23;
}
	// end inline asm
	ld.shared.u16 	%rs156, [%r8+8];
	ld.shared.u16 	%rs157, [%r11+256];
	and.b16  	%rs158, %rs156, 32767;
	setp.eq.s16 	%p17, %rs158, 0;
	and.b16  	%rs159, %rs157, 32767;
	setp.eq.s16 	%p18, %rs159, 0;
	xor.b16  	%rs160, %rs157, %rs156;
	and.b16  	%rs161, %rs160, -32768;
	add.s16 	%rs162, %rs159, %rs158;
	max.u16 	%rs163, %rs162, 15302;
	add.s16 	%rs164, %rs163, -15302;
	and.b16  	%rs165, %rs164, 32767;
	or.b16  	%rs166, %rs165, %rs161;
	selp.b16 	%rs167, 0, %rs166, %p18;
	selp.b16 	%rs26, 0, %rs167, %p17;
	// begin inline asm
	{add.f16 %rs24,%rs21,%rs26;
}
	// end inline asm
	ld.shared.u16 	%rs168, [%r8+10];
	ld.shared.u16 	%rs169, [%r11+320];
	and.b16  	%rs170, %rs168, 32767;
	setp.eq.s16 	%p19, %rs170, 0;
	and.b16  	%rs171, %rs169, 32767;
	setp.eq.s16 	%p20, %rs171, 0;
	xor.b16  	%rs172, %rs169, %rs168;
	and.b16  	%rs173, %rs172, -32768;
	add.s16 	%rs174, %rs171, %rs170;
	max.u16 	%rs175, %rs174, 15302;
	add.s16 	%rs176, %rs175, -15302;
	and.b16  	%rs177, %rs176, 32767;
	or.b16  	%rs178, %rs177, %rs173;
	selp.b16 	%rs179, 0, %rs178, %p20;
	selp.b16 	%rs29, 0, %rs179, %p19;
	// begin inline asm
	{add.f16 %rs27,%rs24,%rs29;
}
	// end inline asm
	ld.shared.u16 	%rs180, [%r8+12];
	ld.shared.u16 	%rs181, [%r11+384];
	and.b16  	%rs182, %rs180, 32767;
	setp.eq.s16 	%p21, %rs182, 0;
	and.b16  	%rs183, %rs181, 32767;
	setp.eq.s16 	%p22, %rs183, 0;
	xor.b16  	%rs184, %rs181, %rs180;
	and.b16  	%rs185, %rs184, -32768;
	add.s16 	%rs186, %rs183, %rs182;
	max.u16 	%rs187, %rs186, 15302;
	add.s16 	%rs188, %rs187, -15302;
	and.b16  	%rs189, %rs188, 32767;
	or.b16  	%rs190, %rs189, %rs185;
	selp.b16 	%rs191, 0, %rs190, %p22;
	selp.b16 	%rs32, 0, %rs191, %p21;
	// begin inline asm
	{add.f16 %rs30,%rs27,%rs32;
}
	// end inline asm
	ld.shared.u16 	%rs192, [%r8+14];
	ld.shared.u16 	%rs193, [%r11+448];
	and.b16  	%rs194, %rs192, 32767;
	setp.eq.s16 	%p23, %rs194, 0;
	and.b16  	%rs195, %rs193, 32767;
	setp.eq.s16 	%p24, %rs195, 0;
	xor.b16  	%rs196, %rs193, %rs192;
	and.b16  	%rs197, %rs196, -32768;
	add.s16 	%rs198, %rs195, %rs194;
	max.u16 	%rs199, %rs198, 15302;
	add.s16 	%rs200, %rs199, -15302;
	and.b16  	%rs201, %rs200, 32767;
	or.b16  	%rs202, %rs201, %rs197;
	selp.b16 	%rs203, 0, %rs202, %p24;
	selp.b16 	%rs35, 0, %rs203, %p23;
	// begin inline asm
	{add.f16 %rs33,%rs30,%rs35;
}
	// end inline asm
	ld.shared.u16 	%rs204, [%r8+16];
	ld.shared.u16 	%rs205, [%r11+512];
	and.b16  	%rs206, %rs204, 32767;
	setp.eq.s16 	%p25, %rs206, 0;
	and.b16  	%rs207, %rs205, 32767;
	setp.eq.s16 	%p26, %rs207, 0;
	xor.b16  	%rs208, %rs205, %rs204;
	and.b16  	%rs209, %rs208, -32768;
	add.s16 	%rs210, %rs207, %rs206;
	max.u16 	%rs211, %rs210, 15302;
	add.s16 	%rs212, %rs211, -15302;
	and.b16  	%rs213, %rs212, 32767;
	or.b16  	%rs214, %rs213, %rs209;
	selp.b16 	%rs215, 0, %rs214, %p26;
	selp.b16 	%rs38, 0, %rs215, %p25;
	// begin inline asm
	{add.f16 %rs36,%rs33,%rs38;
}
	// end inline asm
	ld.shared.u16 	%rs216, [%r8+18];
	ld.shared.u16 	%rs217, [%r11+576];
	and.b16  	%rs218, %rs216, 32767;
	setp.eq.s16 	%p27, %rs218, 0;
	and.b16  	%rs219, %rs217, 32767;
	setp.eq.s16 	%p28, %rs219, 0;
	xor.b16  	%rs220, %rs217, %rs216;
	and.b16  	%rs221, %rs220, -32768;
	add.s16 	%rs222, %rs219, %rs218;
	max.u16 	%rs223, %rs222, 15302;
	add.s16 	%rs224, %rs223, -15302;
	and.b16  	%rs225, %rs224, 32767;
	or.b16  	%rs226, %rs225, %rs221;
	selp.b16 	%rs227, 0, %rs226, %p28;
	selp.b16 	%rs41, 0, %rs227, %p27;
	// begin inline asm
	{add.f16 %rs39,%rs36,%rs41;
}
	// end inline asm
	ld.shared.u16 	%rs228, [%r8+20];
	ld.shared.u16 	%rs229, [%r11+640];
	and.b16  	%rs230, %rs228, 32767;
	setp.eq.s16 	%p29, %rs230, 0;
	and.b16  	%rs231, %rs229, 32767;
	setp.eq.s16 	%p30, %rs231, 0;
	xor.b16  	%rs232, %rs229, %rs228;
	and.b16  	%rs233, %rs232, -32768;
	add.s16 	%rs234, %rs231, %rs230;
	max.u16 	%rs235, %rs234, 15302;
	add.s16 	%rs236, %rs235, -15302;
	and.b16  	%rs237, %rs236, 32767;
	or.b16  	%rs238, %rs237, %rs233;
	selp.b16 	%rs239, 0, %rs238, %p30;
	selp.b16 	%rs44, 0, %rs239, %p29;
	// begin inline asm
	{add.f16 %rs42,%rs39,%rs44;
}
	// end inline asm
	ld.shared.u16 	%rs240, [%r8+22];
	ld.shared.u16 	%rs241, [%r11+704];
	and.b16  	%rs242, %rs240, 32767;
	setp.eq.s16 	%p31, %rs242, 0;
	and.b16  	%rs243, %rs241, 32767;
	setp.eq.s16 	%p32, %rs243, 0;
	xor.b16  	%rs244, %rs241, %rs240;
	and.b16  	%rs245, %rs244, -32768;
	add.s16 	%rs246, %rs243, %rs242;
	max.u16 	%rs247, %rs246, 15302;
	add.s16 	%rs248, %rs247, -15302;
	and.b16  	%rs249, %rs248, 32767;
	or.b16  	%rs250, %rs249, %rs245;
	selp.b16 	%rs251, 0, %rs250, %p32;
	selp.b16 	%rs47, 0, %rs251, %p31;
	// begin inline asm
	{add.f16 %rs45,%rs42,%rs47;
}
	// end inline asm
	ld.shared.u16 	%rs252, [%r8+24];
	ld.shared.u16 	%rs253, [%r11+768];
	and.b16  	%rs254, %rs252, 32767;
	setp.eq.s16 	%p33, %rs254, 0;
	and.b16  	%rs255, %rs253, 32767;
	setp.eq.s16 	%p34, %rs255, 0;
	xor.b16  	%rs256, %rs253, %rs252;
	and.b16  	%rs257, %rs256, -32768;
	add.s16 	%rs258, %rs255, %rs254;
	max.u16 	%rs259, %rs258, 15302;
	add.s16 	%rs260, %rs259, -15302;
	and.b16  	%rs261, %rs260, 32767;
	or.b16  	%rs262, %rs261, %rs257;
	selp.b16 	%rs263, 0, %rs262, %p34;
	selp.b16 	%rs50, 0, %rs263, %p33;
	// begin inline asm
	{add.f16 %rs48,%rs45,%rs50;
}
	// end inline asm
	ld.shared.u16 	%rs264, [%r8+26];
	ld.shared.u16 	%rs265, [%r11+832];
	and.b16  	%rs266, %rs264, 32767;
	setp.eq.s16 	%p35, %rs266, 0;
	and.b16  	%rs267, %rs265, 32767;
	setp.eq.s16 	%p36, %rs267, 0;
	xor.b16  	%rs268, %rs265, %rs264;
	and.b16  	%rs269, %rs268, -32768;
	add.s16 	%rs270, %rs267, %rs266;
	max.u16 	%rs271, %rs270, 15302;
	add.s16 	%rs272, %rs271, -15302;
	and.b16  	%rs273, %rs272, 32767;
	or.b16  	%rs274, %rs273, %rs269;
	selp.b16 	%rs275, 0, %rs274, %p36;
	selp.b16 	%rs53, 0, %rs275, %p35;
	// begin inline asm
	{add.f16 %rs51,%rs48,%rs53;
}
	// end inline asm
	ld.shared.u16 	%rs276, [%r8+28];
	ld.shared.u16 	%rs277, [%r11+896];
	and.b16  	%rs278, %rs276, 32767;
	setp.eq.s16 	%p37, %rs278, 0;
	and.b16  	%rs279, %rs277, 32767;
	setp.eq.s16 	%p38, %rs279, 0;
	xor.b16  	%rs280, %rs277, %rs276;
	and.b16  	%rs281, %rs280, -32768;
	add.s16 	%rs282, %rs279, %rs278;
	max.u16 	%rs283, %rs282, 15302;
	add.s16 	%rs284, %rs283, -15302;
	and.b16  	%rs285, %rs284, 32767;
	or.b16  	%rs286, %rs285, %rs281;
	selp.b16 	%rs287, 0, %rs286, %p38;
	selp.b16 	%rs56, 0, %rs287, %p37;
	// begin inline asm
	{add.f16 %rs54,%rs51,%rs56;
}
	// end inline asm
	ld.shared.u16 	%rs288, [%r8+30];
	ld.shared.u16 	%rs289, [%r11+960];
	and.b16  	%rs290, %rs288, 32767;
	setp.eq.s16 	%p39, %rs290, 0;
	and.b16  	%rs291, %rs289, 32767;
	setp.eq.s16 	%p40, %rs291, 0;
	xor.b16  	%rs292, %rs289, %rs288;
	and.b16  	%rs293, %rs292, -32768;
	add.s16 	%rs294, %rs291, %rs290;
	max.u16 	%rs295, %rs294, 15302;
	add.s16 	%rs296, %rs295, -15302;
	and.b16  	%rs297, %rs296, 32767;
	or.b16  	%rs298, %rs297, %rs293;
	selp.b16 	%rs299, 0, %rs298, %p40;
	selp.b16 	%rs59, 0, %rs299, %p39;
	// begin inline asm
	{add.f16 %rs57,%rs54,%rs59;
}
	// end inline asm
	ld.shared.u16 	%rs300, [%r8+32];
	ld.shared.u16 	%rs301, [%r11+1024];
	and.b16  	%rs302, %rs300, 32767;
	setp.eq.s16 	%p41, %rs302, 0;
	and.b16  	%rs303, %rs301, 32767;
	setp.eq.s16 	%p42, %rs303, 0;
	xor.b16  	%rs304, %rs301, %rs300;
	and.b16  	%rs305, %rs304, -32768;
	add.s16 	%rs306, %rs303, %rs302;
	max.u16 	%rs307, %rs306, 15302;
	add.s16 	%rs308, %rs307, -15302;
	and.b16  	%rs309, %rs308, 32767;
	or.b16  	%rs310, %rs309, %rs305;
	selp.b16 	%rs311, 0, %rs310, %p42;
	selp.b16 	%rs62, 0, %rs311, %p41;
	// begin inline asm
	{add.f16 %rs60,%rs57,%rs62;
}
	// end inline asm
	ld.shared.u16 	%rs312, [%r8+34];
	ld.shared.u16 	%rs313, [%r11+1088];
	and.b16  	%rs314, %rs312, 32767;
	setp.eq.s16 	%p43, %rs314, 0;
	and.b16  	%rs315, %rs313, 32767;
	setp.eq.s16 	%p44, %rs315, 0;
	xor.b16  	%rs316, %rs313, %rs312;
	and.b16  	%rs317, %rs316, -32768;
	add.s16 	%rs318, %rs315, %rs314;
	max.u16 	%rs319, %rs318, 15302;
	add.s16 	%rs320, %rs319, -15302;
	and.b16  	%rs321, %rs320, 32767;
	or.b16  	%rs322, %rs321, %rs317;
	selp.b16 	%rs323, 0, %rs322, %p44;
	selp.b16 	%rs65, 0, %rs323, %p43;
	// begin inline asm
	{add.f16 %rs63,%rs60,%rs65;
}
	// end inline asm
	ld.shared.u16 	%rs324, [%r8+36];
	ld.shared.u16 	%rs325, [%r11+1152];
	and.b16  	%rs326, %rs324, 32767;
	setp.eq.s16 	%p45, %rs326, 0;
	and.b16  	%rs327, %rs325, 32767;
	setp.eq.s16 	%p46, %rs327, 0;
	xor.b16  	%rs328, %rs325, %rs324;
	and.b16  	%rs329, %rs328, -32768;
	add.s16 	%rs330, %rs327, %rs326;
	max.u16 	%rs331, %rs330, 15302;
	add.s16 	%rs332, %rs331, -15302;
	and.b16  	%rs333, %rs332, 32767;
	or.b16  	%rs334, %rs333, %rs329;
	selp.b16 	%rs335, 0, %rs334, %p46;
	selp.b16 	%rs68, 0, %rs335, %p45;
	// begin inline asm
	{add.f16 %rs66,%rs63,%rs68;
}
	// end inline asm
	ld.shared.u16 	%rs336, [%r8+38];
	ld.shared.u16 	%rs337, [%r11+1216];
	and.b16  	%rs338, %rs336, 32767;
	setp.eq.s16 	%p47, %rs338, 0;
	and.b16  	%rs339, %rs337, 32767;
	setp.eq.s16 	%p48, %rs339, 0;
	xor.b16  	%rs340, %rs337, %rs336;
	and.b16  	%rs341, %rs340, -32768;
	add.s16 	%rs342, %rs339, %rs338;
	max.u16 	%rs343, %rs342, 15302;
	add.s16 	%rs344, %rs343, -15302;
	and.b16  	%rs345, %rs344, 32767;
	or.b16  	%rs346, %rs345, %rs341;
	selp.b16 	%rs347, 0, %rs346, %p48;
	selp.b16 	%rs71, 0, %rs347, %p47;
	// begin inline asm
	{add.f16 %rs69,%rs66,%rs71;
}
	// end inline asm
	ld.shared.u16 	%rs348, [%r8+40];
	ld.shared.u16 	%rs349, [%r11+1280];
	and.b16  	%rs350, %rs348, 32767;
	setp.eq.s16 	%p49, %rs350, 0;
	and.b16  	%rs351, %rs349, 32767;
	setp.eq.s16 	%p50, %rs351, 0;
	xor.b16  	%rs352, %rs349, %rs348;
	and.b16  	%rs353, %rs352, -32768;
	add.s16 	%rs354, %rs351, %rs350;
	max.u16 	%rs355, %rs354, 15302;
	add.s16 	%rs356, %rs355, -15302;
	and.b16  	%rs357, %rs356, 32767;
	or.b16  	%rs358, %rs357, %rs353;
	selp.b16 	%rs359, 0, %rs358, %p50;
	selp.b16 	%rs74, 0, %rs359, %p49;
	// begin inline asm
	{add.f16 %rs72,%rs69,%rs74;
}
	// end inline asm
	ld.shared.u16 	%rs360, [%r8+42];
	ld.shared.u16 	%rs361, [%r11+1344];
	and.b16  	%rs362, %rs360, 32767;
	setp.eq.s16 	%p51, %rs362, 0;
	and.b16  	%rs363, %rs361, 32767;
	setp.eq.s16 	%p52, %rs363, 0;
	xor.b16  	%rs364, %rs361, %rs360;
	and.b16  	%rs365, %rs364, -32768;
	add.s16 	%rs366, %rs363, %rs362;
	max.u16 	%rs367, %rs366, 15302;
	add.s16 	%rs368, %rs367, -15302;
	and.b16  	%rs369, %rs368, 32767;
	or.b16  	%rs370, %rs369, %rs365;
	selp.b16 	%rs371, 0, %rs370, %p52;
	selp.b16 	%rs77, 0, %rs371, %p51;
	// begin inline asm
	{add.f16 %rs75,%rs72,%rs77;
}
	// end inline asm
	ld.shared.u16 	%rs372, [%r8+44];
	ld.shared.u16 	%rs373, [%r11+1408];
	and.b16  	%rs374, %rs372, 32767;
	setp.eq.s16 	%p53, %rs374, 0;
	and.b16  	%rs375, %rs373, 32767;
	setp.eq.s16 	%p54, %rs375, 0;
	xor.b16  	%rs376, %rs373, %rs372;
	and.b16  	%rs377, %rs376, -32768;
	add.s16 	%rs378, %rs375, %rs374;
	max.u16 	%rs379, %rs378, 15302;
	add.s16 	%rs380, %rs379, -15302;
	and.b16  	%rs381, %rs380, 32767;
	or.b16  	%rs382, %rs381, %rs377;
	selp.b16 	%rs383, 0, %rs382, %p54;
	selp.b16 	%rs80, 0, %rs383, %p53;
	// begin inline asm
	{add.f16 %rs78,%rs75,%rs80;
}
	// end inline asm
	ld.shared.u16 	%rs384, [%r8+46];
	ld.shared.u16 	%rs385, [%r11+1472];
	and.b16  	%rs386, %rs384, 32767;
	setp.eq.s16 	%p55, %rs386, 0;
	and.b16  	%rs387, %rs385, 32767;
	setp.eq.s16 	%p56, %rs387, 0;
	xor.b16  	%rs388, %rs385, %rs384;
	and.b16  	%rs389, %rs388, -32768;
	add.s16 	%rs390, %rs387, %rs386;
	max.u16 	%rs391, %rs390, 15302;
	add.s16 	%rs392, %rs391, -15302;
	and.b16  	%rs393, %rs392, 32767;
	or.b16  	%rs394, %rs393, %rs389;
	selp.b16 	%rs395, 0, %rs394, %p56;
	selp.b16 	%rs83, 0, %rs395, %p55;
	// begin inline asm
	{add.f16 %rs81,%rs78,%rs83;
}
	// end inline asm
	ld.shared.u16 	%rs396, [%r8+48];
	ld.shared.u16 	%rs397, [%r11+1536];
	and.b16  	%rs398, %rs396, 32767;
	setp.eq.s16 	%p57, %rs398, 0;
	and.b16  	%rs399, %rs397, 32767;
	setp.eq.s16 	%p58, %rs399, 0;
	xor.b16  	%rs400, %rs397, %rs396;
	and.b16  	%rs401, %rs400, -32768;
	add.s16 	%rs402, %rs399, %rs398;
	max.u16 	%rs403, %rs402, 15302;
	add.s16 	%rs404, %rs403, -15302;
	and.b16  	%rs405, %rs404, 32767;
	or.b16  	%rs406, %rs405, %rs401;
	selp.b16 	%rs407, 0, %rs406, %p58;
	selp.b16 	%rs86, 0, %rs407, %p57;
	// begin inline asm
	{add.f16 %rs84,%rs81,%rs86;
}
	// end inline asm
	ld.shared.u16 	%rs408, [%r8+50];
	ld.shared.u16 	%rs409, [%r11+1600];
	and.b16  	%rs410, %rs408, 32767;
	setp.eq.s16 	%p59, %rs410, 0;
	and.b16  	%rs411, %rs409, 32767;
	setp.eq.s16 	%p60, %rs411, 0;
	xor.b16  	%rs412, %rs409, %rs408;
	and.b16  	%rs413, %rs412, -32768;
	add.s16 	%rs414, %rs411, %rs410;
	max.u16 	%rs415, %rs414, 15302;
	add.s16 	%rs416, %rs415, -15302;
	and.b16  	%rs417, %rs416, 32767;
	or.b16  	%rs418, %rs417, %rs413;
	selp.b16 	%rs419, 0, %rs418, %p60;
	selp.b16 	%rs89, 0, %rs419, %p59;
	// begin inline asm
	{add.f16 %rs87,%rs84,%rs89;
}
	// end inline asm
	ld.shared.u16 	%rs420, [%r8+52];
	ld.shared.u16 	%rs421, [%r11+1664];
	and.b16  	%rs422, %rs420, 32767;
	setp.eq.s16 	%p61, %rs422, 0;
	and.b16  	%rs423, %rs421, 32767;
	setp.eq.s16 	%p62, %rs423, 0;
	xor.b16  	%rs424, %rs421, %rs420;
	and.b16  	%rs425, %rs424, -32768;
	add.s16 	%rs426, %rs423, %rs422;
	max.u16 	%rs427, %rs426, 15302;
	add.s16 	%rs428, %rs427, -15302;
	and.b16  	%rs429, %rs428, 32767;
	or.b16  	%rs430, %rs429, %rs425;
	selp.b16 	%rs431, 0, %rs430, %p62;
	selp.b16 	%rs92, 0, %rs431, %p61;
	// begin inline asm
	{add.f16 %rs90,%rs87,%rs92;
}
	// end inline asm
	ld.shared.u16 	%rs432, [%r8+54];
	ld.shared.u16 	%rs433, [%r11+1728];
	and.b16  	%rs434, %rs432, 32767;
	setp.eq.s16 	%p63, %rs434, 0;
	and.b16  	%rs435, %rs433, 32767;
	setp.eq.s16 	%p64, %rs435, 0;
	xor.b16  	%rs436, %rs433, %rs432;
	and.b16  	%rs437, %rs436, -32768;
	add.s16 	%rs438, %rs435, %rs434;
	max.u16 	%rs439, %rs438, 15302;
	add.s16 	%rs440, %rs439, -15302;
	and.b16  	%rs441, %rs440, 32767;
	or.b16  	%rs442, %rs441, %rs437;
	selp.b16 	%rs443, 0, %rs442, %p64;
	selp.b16 	%rs95, 0, %rs443, %p63;
	// begin inline asm
	{add.f16 %rs93,%rs90,%rs95;
}
	// end inline asm
	ld.shared.u16 	%rs444, [%r8+56];
	ld.shared.u16 	%rs445, [%r11+1792];
	and.b16  	%rs446, %rs444, 32767;
	setp.eq.s16 	%p65, %rs446, 0;
	and.b16  	%rs447, %rs445, 32767;
	setp.eq.s16 	%p66, %rs447, 0;
	xor.b16  	%rs448, %rs445, %rs444;
	and.b16  	%rs449, %rs448, -32768;
	add.s16 	%rs450, %rs447, %rs446;
	max.u16 	%rs451, %rs450, 15302;
	add.s16 	%rs452, %rs451, -15302;
	and.b16  	%rs453, %rs452, 32767;
	or.b16  	%rs454, %rs453, %rs449;
	selp.b16 	%rs455, 0, %rs454, %p66;
	selp.b16 	%rs98, 0, %rs455, %p65;
	// begin inline asm
	{add.f16 %rs96,%rs93,%rs98;
}
	// end inline asm
	ld.shared.u16 	%rs456, [%r8+58];
	ld.shared.u16 	%rs457, [%r11+1856];
	and.b16  	%rs458, %rs456, 32767;
	setp.eq.s16 	%p67, %rs458, 0;
	and.b16  	%rs459, %rs457, 32767;
	setp.eq.s16 	%p68, %rs459, 0;
	xor.b16  	%rs460, %rs457, %rs456;
	and.b16  	%rs461, %rs460, -32768;
	add.s16 	%rs462, %rs459, %rs458;
	max.u16 	%rs463, %rs462, 15302;
	add.s16 	%rs464, %rs463, -15302;
	and.b16  	%rs465, %rs464, 32767;
	or.b16  	%rs466, %rs465, %rs461;
	selp.b16 	%rs467, 0, %rs466, %p68;
	selp.b16 	%rs101, 0, %rs467, %p67;
	// begin inline asm
	{add.f16 %rs99,%rs96,%rs101;
}
	// end inline asm
	ld.shared.u16 	%rs468, [%r8+60];
	ld.shared.u16 	%rs469, [%r11+1920];
	and.b16  	%rs470, %rs468, 32767;
	setp.eq.s16 	%p69, %rs470, 0;
	and.b16  	%rs471, %rs469, 32767;
	setp.eq.s16 	%p70, %rs471, 0;
	xor.b16  	%rs472, %rs469, %rs468;
	and.b16  	%rs473, %rs472, -32768;
	add.s16 	%rs474, %rs471, %rs470;
	max.u16 	%rs475, %rs474, 15302;
	add.s16 	%rs476, %rs475, -15302;
	and.b16  	%rs477, %rs476, 32767;
	or.b16  	%rs478, %rs477, %rs473;
	selp.b16 	%rs479, 0, %rs478, %p70;
	selp.b16 	%rs104, 0, %rs479, %p69;
	// begin inline asm
	{add.f16 %rs102,%rs99,%rs104;
}
	// end inline asm
	ld.shared.u16 	%rs480, [%r8+62];
	ld.shared.u16 	%rs481, [%r11+1984];
	and.b16  	%rs482, %rs480, 32767;
	setp.eq.s16 	%p71, %rs482, 0;
	and.b16  	%rs483, %rs481, 32767;
	setp.eq.s16 	%p72, %rs483, 0;
	xor.b16  	%rs484, %rs481, %rs480;
	and.b16  	%rs485, %rs484, -32768;
	add.s16 	%rs486, %rs483, %rs482;
	max.u16 	%rs487, %rs486, 15302;
	add.s16 	%rs488, %rs487, -15302;
	and.b16  	%rs489, %rs488, 32767;
	or.b16  	%rs490, %rs489, %rs485;
	selp.b16 	%rs491, 0, %rs490, %p72;
	selp.b16 	%rs107, 0, %rs491, %p71;
	// begin inline asm
	{add.f16 %rs495,%rs102,%rs107;
}
	// end inline asm
	bar.sync 	0;
	add.s32 	%r48, %r48, 1;
	setp.ne.s32 	%p73, %r48, 0;
	add.s32 	%r47, %r47, %r14;
	add.s32 	%r46, %r46, 32;
	add.s32 	%r45, %r45, 32;
	add.s32 	%r44, %r44, 32;
	@%p73 bra 	$L__BB0_3;
$L__BB0_8:
	setp.ge.s32 	%p74, %r4, %r26;
	setp.ge.s32 	%p75, %r6, %r27;
	or.pred  	%p76, %p74, %p75;
	@%p76 bra 	$L__BB0_10;
	add.s32 	%r42, %r7, %r4;
	mad.lo.s32 	%r43, %r42, %r27, %r6;
	cvta.to.global.u64 	%rd10, %rd6;
	mul.wide.s32 	%rd11, %r43, 2;
	add.s64 	%rd12, %rd10, %rd11;
	st.global.u16 	[%rd12], %rs495;
$L__BB0_10:
	ret;

}
	// .globl	_Z10group_GEMMILi128ELi128ELi8ELi4ELi4EEvP6__halfS1_S1_iii
.visible .entry _Z10group_GEMMILi128ELi128ELi8ELi4ELi4EEvP6__halfS1_S1_iii(
	.param .u64 .ptr .align 1 _Z10group_GEMMILi128ELi128ELi8ELi4ELi4EEvP6__halfS1_S1_iii_param_0,
	.param .u64 .ptr .align 1 _Z10group_GEMMILi128ELi128ELi8ELi4ELi4EEvP6__halfS1_S1_iii_param_1,
	.param .u64 .ptr .align 1 _Z10group_GEMMILi128ELi128ELi8ELi4ELi4EEvP6__halfS1_S1_iii_param_2,
	.param .u32 _Z10group_GEMMILi128ELi128ELi8ELi4ELi4EEvP6__halfS1_S1_iii_param_3,
	.param .u32 _Z10group_GEMMILi128ELi128ELi8ELi4ELi4EEvP6__halfS1_S1_iii_param_4,
	.param .u32 _Z10group_GEMMILi128ELi128ELi8ELi4ELi4EEvP6__halfS1_S1_iii_param_5
)
{
	.reg .pred 	%p<57>;
	.reg .b16 	%rs<859>;
	.reg .b32 	%r<79>;
	.reg .b32 	%f<2>;
	.reg .b64 	%rd<21>;
	// demoted variable
	.shared .align 2 .b8 _ZZ10group_GEMMILi128ELi128ELi8ELi4ELi4EEvP6__halfS1_S1_iiiE2SA[2048];
	// demoted variable
	.shared .align 2 .b8 _ZZ10group_GEMMILi128ELi128ELi8ELi4ELi4EEvP6__halfS1_S1_iiiE2SB[2048];
	ld.param.u64 	%rd8, [_Z10group_GEMMILi128ELi128ELi8ELi4ELi4EEvP6__halfS1_S1_iii_param_2];
	ld.param.u32 	%r32, [_Z10group_GEMMILi128ELi128ELi8ELi4ELi4EEvP6__halfS1_S1_iii_param_3];
	ld.param.u32 	%r33, [_Z10group_GEMMILi128ELi128ELi8ELi4ELi4EEvP6__halfS1_S1_iii_param_4];
	ld.param.u32 	%r34, [_Z10group_GEMMILi128ELi128ELi8ELi4ELi4EEvP6__halfS1_S1_iii_param_5];
	cvta.to.global.u64 	%rd1, %rd8;
	mov.u32 	%r35, %ctaid.x;
	mov.u32 	%r36, %ntid.x;
	mul.lo.s32 	%r37, %r35, %r36;
	shl.b32 	%r1, %r37, 2;
	mov.u32 	%r38, %ctaid.y;
	mov.u32 	%r39, %ntid.y;
	mul.lo.s32 	%r40, %r38, %r39;
	shl.b32 	%r2, %r40, 2;
	mov.u32 	%r3, %tid.x;
	mov.u32 	%r4, %tid.y;
	mad.lo.s32 	%r5, %r4, %r36, %r3;
	shr.u32 	%r74, %r5, 7;
	and.b32  	%r76, %r5, 7;
	mov.f32 	%f1, 0f00000000;
	// begin inline asm
	{  cvt.rn.f16.f32 %rs54, %f1;}

	// end inline asm
	setp.lt.s32 	%p1, %r34, 1;
	mov.b16 	%rs841, 0;
	mov.u16 	%rs842, %rs841;
	mov.u16 	%rs843, %rs841;
	mov.u16 	%rs844, %rs841;
	mov.u16 	%rs845, %rs841;
	mov.u16 	%rs846, %rs841;
	mov.u16 	%rs847, %rs841;
	mov.u16 	%rs848, %rs841;
	mov.u16 	%rs849, %rs841;
	mov.u16 	%rs850, %rs841;
	mov.u16 	%rs851, %rs841;
	mov.u16 	%rs852, %rs841;
	mov.u16 	%rs853, %rs841;
	mov.u16 	%rs854, %rs841;
	mov.u16 	%rs855, %rs841;
	mov.u16 	%rs856, %rs54;
	@%p1 bra 	$L__BB1_7;
	add.s32 	%r41, %r34, 7;
	shr.u32 	%r42, %r41, 3;
	shr.u32 	%r43, %r5, 3;
	and.b32  	%r44, %r5, 127;
	add.s32 	%r8, %r44, %r1;
	add.s32 	%r9, %r43, %r2;
	neg.s32 	%r78, %r42;
	mad.lo.s32 	%r77, %r33, %r76, %r9;
	mad.lo.s32 	%r75, %r34, %r8, %r74;
	mov.b16 	%rs841, 0;
	mov.u16 	%rs856, %rs54;
$L__BB1_2:
	setp.ge.s32 	%p2, %r8, %r32;
	setp.ge.s32 	%p3, %r74, %r34;
	or.pred  	%p4, %p2, %p3;
	mov.u16 	%rs857, %rs54;
	@%p4 bra 	$L__BB1_4;
	ld.param.u64 	%rd19, [_Z10group_GEMMILi128ELi128ELi8ELi4ELi4EEvP6__halfS1_S1_iii_param_0];
	mul.wide.s32 	%rd9, %r75, 2;
	cvta.to.global.u64 	%rd10, %rd19;
	add.s64 	%rd11, %rd10, %rd9;
	ld.global.u16 	%rs857, [%rd11];
$L__BB1_4:
	setp.ge.s32 	%p5, %r9, %r33;
	mov.u32 	%r45, %ntid.x;
	mad.lo.s32 	%r46, %r4, %r45, %r3;
	shl.b32 	%r47, %r46, 3;
	and.b32  	%r48, %r47, 1016;
	shr.u32 	%r49, %r46, 7;
	add.s32 	%r50, %r48, %r49;
	shl.b32 	%r51, %r50, 1;
	mov.u32 	%r52, _ZZ10group_GEMMILi128ELi128ELi8ELi4ELi4EEvP6__halfS1_S1_iiiE2SA;
	add.s32 	%r53, %r52, %r51;
	st.shared.u16 	[%r53], %rs857;
	setp.ge.s32 	%p6, %r76, %r34;
	or.pred  	%p7, %p5, %p6;
	mov.u16 	%rs858, %rs54;
	@%p7 bra 	$L__BB1_6;
	ld.param.u64 	%rd20, [_Z10group_GEMMILi128ELi128ELi8ELi4ELi4EEvP6__halfS1_S1_iii_param_1];
	cvta.to.global.u64 	%rd12, %rd20;
	mul.wide.s32 	%rd13, %r77, 2;
	add.s64 	%rd14, %rd12, %rd13;
	ld.global.u16 	%rs858, [%rd14];
$L__BB1_6:
	mov.u32 	%r54, %ntid.x;
	mad.lo.s32 	%r55, %r4, %r54, %r3;
	shl.b32 	%r56, %r55, 7;
	and.b32  	%r57, %r56, 896;
	shr.u32 	%r58, %r55, 3;
	add.s32 	%r59, %r57, %r58;
	shl.b32 	%r60, %r59, 1;
	mov.u32 	%r61, _ZZ10group_GEMMILi128ELi128ELi8ELi4ELi4EEvP6__halfS1_S1_iiiE2SB;
	add.s32 	%r62, %r61, %r60;
	st.shared.u16 	[%r62], %rs858;
	bar.sync 	0;
	shl.b32 	%r63, %r3, 6;
	mov.u32 	%r64, _ZZ10group_GEMMILi128ELi128ELi8ELi4ELi4EEvP6__halfS1_S1_iiiE2SA;
	add.s32 	%r65, %r64, %r63;
	ld.shared.u16 	%rs58, [%r65];
	shl.b32 	%r66, %r4, 3;
	add.s32 	%r67, %r61, %r66;
	ld.shared.u16 	%rs59, [%r67];
	// begin inline asm
	{mul.f16 %rs57,%rs58,%rs59;
}
	// end inline asm
	// begin inline asm
	{add.f16 %rs60,%rs57,%rs856;
}
	// end inline asm
	ld.shared.u16 	%rs65, [%r67+2];
	// begin inline asm
	{mul.f16 %rs63,%rs58,%rs65;
}
	// end inline asm
	// begin inline asm
	{add.f16 %rs66,%rs63,%rs855;
}
	// end inline asm
	ld.shared.u16 	%rs71, [%r67+4];
	// begin inline asm
	{mul.f16 %rs69,%rs58,%rs71;
}
	// end inline asm
	// begin inline asm
	{add.f16 %rs72,%rs69,%rs854;
}
	// end inline asm
	ld.shared.u16 	%rs77, [%r67+6];
	// begin inline asm
	{mul.f16 %rs75,%rs58,%rs77;
}
	// end inline asm
	// begin inline asm
	{add.f16 %rs78,%rs75,%rs853;
}
	// end inline asm
	ld.shared.u16 	%rs82, [%r65+16];
	// begin inline asm
	{mul.f16 %rs81,%rs82,%rs59;
}
	// end inline asm
	// begin inline asm
	{add.f16 %rs84,%rs81,%rs852;
}
	// end inline asm
	// begin inline asm
	{mul.f16 %rs87,%rs82,%rs65;
}
	// end inline asm
	// begin inline asm
	{add.f16 %rs90,%rs87,%rs851;
}
	// end inline asm
	// begin inline asm
	{mul.f16 %rs93,%rs82,%rs71;
}
	// end inline asm
	// begin inline asm
	{add.f16 %rs96,%rs93,%rs850;
}
	// end inline asm
	// begin inline asm
	{mul.f16 %rs99,%rs82,%rs77;
}
	// end inline asm
	// begin inline asm
	{add.f16 %rs102,%rs99,%rs849;
}
	// end inline asm
	ld.shared.u16 	%rs106, [%r65+32];
	// begin inline asm
	{mul.f16 %rs105,%rs106,%rs59;
}
	// end inline asm
	// begin inline asm
	{add.f16 %rs108,%rs105,%rs848;
}
	// end inline asm
	// begin inline asm
	{mul.f16 %rs111,%rs106,%rs65;
}
	// end inline asm
	// begin inline asm
	{add.f16 %rs114,%rs111,%rs847;
}
	// end inline asm
	// begin inline asm
	{mul.f16 %rs117,%rs106,%rs71;
}
	// end inline asm
	// begin inline asm
	{add.f16 %rs120,%rs117,%rs846;
}
	// end inline asm
	// begin inline asm
	{mul.f16 %rs123,%rs106,%rs77;
}
	// end inline asm
	// begin inline asm
	{add.f16 %rs126,%rs123,%rs845;
}
	// end inline asm
	ld.shared.u16 	%rs130, [%r65+48];
	// begin inline asm
	{mul.f16 %rs129,%rs130,%rs59;
}
	// end inline asm
	// begin inline asm
	{add.f16 %rs132,%rs129,%rs844;
}
	// end inline asm
	// begin inline asm
	{mul.f16 %rs135,%rs130,%rs65;
}
	// end inline asm
	// begin inline asm
	{add.f16 %rs138,%rs135,%rs843;
}
	// end inline asm
	// begin inline asm
	{mul.f16 %rs141,%rs130,%rs71;
}
	// end inline asm
	// begin inline asm
	{add.f16 %rs144,%rs141,%rs842;
}
	// end inline asm
	// begin inline asm
	{mul.f16 %rs147,%rs130,%rs77;
}
	// end inline asm
	// begin inline asm
	{add.f16 %rs150,%rs147,%rs841;
}
	// end inline asm
	ld.shared.u16 	%rs154, [%r65+2];
	ld.shared.u16 	%rs155, [%r67+256];
	// begin inline asm
	{mul.f16 %rs153,%rs154,%rs155;
}
	// end inline asm
	// begin inline asm
	{add.f16 %rs156,%rs153,%rs60;
}
	// end inline asm
	ld.shared.u16 	%rs161, [%r67+258];
	// begin inline asm
	{mul.f16 %rs159,%rs154,%rs161;
}
	// end inline asm
	// begin inline asm
	{add.f16 %rs162,%rs159,%rs66;
}
	// end inline asm
	ld.shared.u16 	%rs167, [%r67+260];
	// begin inline asm
	{mul.f16 %rs165,%rs154,%rs167;
}
	// end inline asm
	// begin inline asm
	{add.f16 %rs168,%rs165,%rs72;
}
	// end inline asm
	ld.shared.u16 	%rs173, [%r67+262];
	// begin inline asm
	{mul.f16 %rs171,%rs154,%rs173;
}
	// end inline asm
	// begin inline asm
	{add.f16 %rs174,%rs171,%rs78;
}
	// end inline asm
	ld.shared.u16 	%rs178, [%r65+18];
	// begin inline asm
	{mul.f16 %rs177,%rs178,%rs155;
}
	// end inline asm
	// begin inline asm
	{add.f16 %rs180,%rs177,%rs84;
}
	// end inline asm
	// begin inline asm
	{mul.f16 %rs183,%rs178,%rs161;
}
	// end inline asm
	// begin inline asm
	{add.f16 %rs186,%rs183,%rs90;
}
	// end inline asm
	// begin inline asm
	{mul.f16 %rs189,%rs178,%rs167;
}
	// end inline asm
	// begin inline asm
	{add.f16 %rs192,%rs189,%rs96;
}
	// end inline asm
	// begin inline asm
	{mul.f16 %rs195,%rs178,%rs173;
}
	// end inline asm
	// begin inline asm
	{add.f16 %rs198,%rs195,%rs102;
}
	// end inline asm
	ld.shared.u16 	%rs202, [%r65+34];
	// begin inline asm
	{mul.f16 %rs201,%rs202,%rs155;
}
	// end inline asm
	// begin inline asm
	{add.f16 %rs204,%rs201,%rs108;
}
	// end inline asm
	// begin inline asm
	{mul.f16 %rs207,%rs202,%rs161;
}
	// end inline asm
	// begin inline asm
	{add.f16 %rs210,%rs207,%rs114;
}
	// end inline asm
	// begin inline asm
	{mul.f16 %rs213,%rs202,%rs167;
}
	// end inline asm
	// begin inline asm
	{add.f16 %rs216,%rs213,%rs120;
}
	// end inline asm
	// begin inline asm
	{mul.f16 %rs219,%rs202,%rs173;
}
	// end inline asm
	// begin inline asm
	{add.f16 %rs222,%rs219,%rs126;
}
	// end inline asm
	ld.shared.u16 	%rs226, [%r65+50];
	// begin inline asm
	{mul.f16 %rs225,%rs226,%rs155;
}
	// end inline asm
	// begin inline asm
	{add.f16 %rs228,%rs225,%rs132;
}
	// end inline asm
	// begin inline asm
	{mul.f16 %rs231,%rs226,%rs161;
}
	// end inline asm
	// begin inline asm
	{add.f16 %rs234,%rs231,%rs138;
}
	// end inline asm
	// begin inline asm
	{mul.f16 %rs237,%rs226,%rs167;
}
	// end inline asm
	// begin inline asm
	{add.f16 %rs240,%rs237,%rs144;
}
	// end inline asm
	// begin inline asm
	{mul.f16 %rs243,%rs226,%rs173;
}
	// end inline asm
	// begin inline asm
	{add.f16 %rs246,%rs243,%rs150;
}
	// end inline asm
	ld.shared.u16 	%rs250, [%r65+4];
	ld.shared.u16 	%rs251, [%r67+512];
	// begin inline asm
	{mul.f16 %rs249,%rs250,%rs251;
}
	// end inline asm
	// begin inline asm
	{add.f16 %rs252,%rs249,%rs156;
}
	// end inline asm
	ld.shared.u16 	%rs257, [%r67+514];
	// begin inline asm
	{mul.f16 %rs255,%rs250,%rs257;
}
	// end inline asm
	// begin inline asm
	{add.f16 %rs258,%rs255,%rs162;
}
	// end inline asm
	ld.shared.u16 	%rs263, [%r67+516];
	// begin inline asm
	{mul.f16 %rs261,%rs250,%rs263;
}
	// end inline asm
	// begin inline asm
	{add.f16 %rs264,%rs261,%rs168;
}
	// end inline asm
	ld.shared.u16 	%rs269, [%r67+518];
	// begin inline asm
	{mul.f16 %rs267,%rs250,%rs269;
}
	// end inline asm
	// begin inline asm
	{add.f16 %rs270,%rs267,%rs174;
}
	// end inline asm
	ld.shared.u16 	%rs274, [%r65+20];
	// begin inline asm
	{mul.f16 %rs273,%rs274,%rs251;
}
	// end inline asm
	// begin inline asm
	{add.f16 %rs276,%rs273,%rs180;
}
	// end inline asm
	// begin inline asm
	{mul.f16 %rs279,%rs274,%rs257;
}
	// end inline asm
	// begin inline asm
	{add.f16 %rs282,%rs279,%rs186;
}
	// end inline asm
	// begin inline asm
	{mul.f16 %rs285,%rs274,%rs263;
}
	// end inline asm
	// begin inline asm
	{add.f16 %rs288,%rs285,%rs192;
}
	// end inline asm
	// begin inline asm
	{mul.f16 %rs291,%rs274,%rs269;
}
	// end inline asm
	// begin inline asm
	{add.f16 %rs294,%rs291,%rs198;
}
	// end inline asm
	ld.shared.u16 	%rs298, [%r65+36];
	// begin inline asm
	{mul.f16 %rs297,%rs298,%rs251;
}
	// end inline asm
	// begin inline asm
	{add.f16 %rs300,%rs297,%rs204;
}
	// end inline asm
	// begin inline asm
	{mul.f16 %rs303,%rs298,%rs257;
}
	// end inline asm
	// begin inline asm
	{add.f16 %rs306,%rs303,%rs210;
}
	// end inline asm
	// begin inline asm
	{mul.f16 %rs309,%rs298,%rs263;
}
	// end inline asm
	// begin inline asm
	{add.f16 %rs312,%rs309,%rs216;
}
	// end inline asm
	// begin inline asm
	{mul.f16 %rs315,%rs298,%rs269;
}
	// end inline asm
	// begin inline asm
	{add.f16 %rs318,%rs315,%rs222;
}
	// end inline asm
	ld.shared.u16 	%rs322, [%r65+52];
	// begin inline asm
	{mul.f16 %rs321,%rs322,%rs251;
}
	// end inline asm
	// begin inline asm
	{add.f16 %rs324,%rs321,%rs228;
}
	// end inline asm
	// begin inline asm
	{mul.f16 %rs327,%rs322,%rs257;
}
	// end inline asm
	// begin inline asm
	{add.f16 %rs330,%rs327,%rs234;
}
	// end inline asm
	// begin inline asm
	{mul.f16 %rs333,%rs322,%rs263;
}
	// end inline asm
	// begin inline asm
	{add.f16 %rs336,%rs333,%rs240;
}
	// end inline asm
	// begin inline asm
	{mul.f16 %rs339,%rs322,%rs269;
}
	// end inline asm
	// begin inline asm
	{add.f16 %rs342,%rs339,%rs246;
}
	// end inline asm
	ld.shared.u16 	%rs346, [%r65+6];
	ld.shared.u16 	%rs347, [%r67+768];
	// begin inline asm
	{mul.f16 %rs345,%rs346,%rs347;
}
	// end inline asm
	// begin inline asm
	{add.f16 %rs348,%rs345,%rs252;
}
	// end inline asm
	ld.shared.u16 	%rs353, [%r67+770];
	// begin inline asm
	{mul.f16 %rs351,%rs346,%rs353;
}
	// end inline asm
	// begin inline asm
	{add.f16 %rs354,%rs351,%rs258;
}
	// end inline asm
	ld.shared.u16 	%rs359, [%r67+772];
	// begin inline asm
	{mul.f16 %rs357,%rs346,%rs359;
}
	// end inline asm
	// begin inline asm
	{add.f16 %rs360,%rs357,%rs264;
}
	// end inline asm
	ld.shared.u16 	%rs365, [%r67+774];
	// begin inline asm
	{mul.f16 %rs363,%rs346,%rs365;
}
	// end inline asm
	// begin inline asm
	{add.f16 %rs366,%rs363,%rs270;
}
	// end inline asm
	ld.shared.u16 	%rs370, [%r65+22];
	// begin inline asm
	{mul.f16 %rs369,%rs370,%rs347;
}
	// end inline asm
	// begin inline asm
	{add.f16 %rs372,%rs369,%rs276;
}
	// end inline asm
	// begin inline asm
	{mul.f16 %rs375,%rs370,%rs353;
}
	// end inline asm
	// begin inline asm
	{add.f16 %rs378,%rs375,%rs282;
}
	// end inline asm
	// begin inline asm
	{mul.f16 %rs381,%rs370,%rs359;
}
	// end inline asm
	// begin inline asm
	{add.f16 %rs384,%rs381,%rs288;
}
	// end inline asm
	// begin inline asm
	{mul.f16 %rs387,%rs370,%rs365;
}
	// end inline asm
	// begin inline asm
	{add.f16 %rs390,%rs387,%rs294;
}
	// end inline asm
	ld.shared.u16 	%rs394, [%r65+38];
	// begin inline asm
	{mul.f16 %rs393,%rs394,%rs347;
}
	// end inline asm
	// begin inline asm
	{add.f16 %rs396,%rs393,%rs300;
}
	// end inline asm
	// begin inline asm
	{mul.f16 %rs399,%rs394,%rs353;
}
	// end inline asm
	// begin inline asm
	{add.f16 %rs402,%rs399,%rs306;
}
	// end inline asm
	// begin inline asm
	{mul.f16 %rs405,%rs394,%rs359;
}
	// end inline asm
	// begin inline asm
	{add.f16 %rs408,%rs405,%rs312;
}
	// end inline asm
	// begin inline asm
	{mul.f16 %rs411,%rs394,%rs365;
}
	// end inline asm
	// begin inline asm
	{add.f16 %rs414,%rs411,%rs318;
}
	// end inline asm
	ld.shared.u16 	%rs418, [%r65+54];
	// begin inline asm
	{mul.f16 %rs417,%rs418,%rs347;
}
	// end inline asm
	// begin inline asm
	{add.f16 %rs420,%rs417,%rs324;
}
	// end inline asm
	// begin inline asm
	{mul.f16 %rs423,%rs418,%rs353;
}
	// end inline asm
	// begin inline asm
	{add.f16 %rs426,%rs423,%rs330;
}
	// end inline asm
	// begin inline asm
	{mul.f16 %rs429,%rs418,%rs359;
}
	// end inline asm
	// begin inline asm
	{add.f16 %rs432,%rs429,%rs336;
}
	// end inline asm
	// begin inline asm
	{mul.f16 %rs435,%rs418,%rs365;
}
	// end inline asm
	// begin inline asm
	{add.f16 %rs438,%rs435,%rs342;
}
	// end inline asm
	ld.shared.u16 	%rs442, [%r65+8];
	ld.shared.u16 	%rs443, [%r67+1024];
	// begin inline asm
	{mul.f16 %rs441,%rs442,%rs443;
}
	// end inline asm
	// begin inline asm
	{add.f16 %rs444,%rs441,%rs348;
}
	// end inline asm
	ld.shared.u16 	%rs449, [%r67+1026];
	// begin inline asm
	{mul.f16 %rs447,%rs442,%rs449;
}
	// end inline asm
	// begin inline asm
	{add.f16 %rs450,%rs447,%rs354;
}
	// end inline asm
	ld.shared.u16 	%rs455, [%r67+1028];
	// begin inline asm
	{mul.f16 %rs453,%rs442,%rs455;
}
	// end inline asm
	// begin inline asm
	{add.f16 %rs456,%rs453,%rs360;
}
	// end inline asm
	ld.shared.u16 	%rs461, [%r67+1030];
	// begin inline asm
	{mul.f16 %rs459,%rs442,%rs461;
}
	// end inline asm
	// begin inline asm
	{add.f16 %rs462,%rs459,%rs366;
}
	// end inline asm
	ld.shared.u16 	%rs466, [%r65+24];
	// begin inline asm
	{mul.f16 %rs465,%rs466,%rs443;
}
	// end inline asm
	// begin inline asm
	{add.f16 %rs468,%rs465,%rs372;
}
	// end inline asm
	// begin inline asm
	{mul.f16 %rs471,%rs466,%rs449;
}
	// end inline asm
	// begin inline asm
	{add.f16 %rs474,%rs471,%rs378;
}
	// end inline asm
	// begin inline asm
	{mul.f16 %rs477,%rs466,%rs455;
}
	// end inline asm
	// begin inline asm
	{add.f16 %rs480,%rs477,%rs384;
}
	// end inline asm
	// begin inline asm
	{mul.f16 %rs483,%rs466,%rs461;
}
	// end inline asm
	// begin inline asm
	{add.f16 %rs486,%rs483,%rs390;
}
	// end inline asm
	ld.shared.u16 	%rs490, [%r65+40];
	// begin inline asm
	{mul.f16 %rs489,%rs490,%rs443;
}
	// end inline asm
	// begin inline asm
	{add.f16 %rs492,%rs489,%rs396;
}
	// end inline asm
	// begin inline asm
	{mul.f16 %rs495,%rs490,%rs449;
}
	// end inline asm
	// begin inline asm
	{add.f16 %rs498,%rs495,%rs402;
}
	// end inline asm
	// begin inline asm
	{mul.f16 %rs501,%rs490,%rs455;
}
	// end inline asm
	// begin inline asm
	{add.f16 %rs504,%rs501,%rs408;
}
	// end inline asm
	// begin inline asm
	{mul.f16 %rs507,%rs490,%rs461;
}
	// end inline asm
	// begin inline asm
	{add.f16 %rs510,%rs507,%rs414;
}
	// end inline asm
	ld.shared.u16 	%rs514, [%r65+56];
	// begin inline asm
	{mul.f16 %rs513,%rs514,%rs443;
}
	// end inline asm
	// begin inline asm
	{add.f16 %rs516,%rs513,%rs420;
}
	// end inline asm
	// begin inline asm
	{mul.f16 %rs519,%rs514,%rs449;
}
	// end inline asm
	// begin inline asm
	{add.f16 %rs522,%rs519,%rs426;
}
	// end inline asm
	// begin inline asm
	{mul.f16 %rs525,%rs514,%rs455;
}
	// end inline asm
	// begin inline asm
	{add.f16 %rs528,%rs525,%rs432;
}
	// end inline asm
	// begin inline asm
	{mul.f16 %rs531,%rs514,%rs461;
}
	// end inline asm
	// begin inline asm
	{add.f16 %rs534,%rs531,%rs438;
}
	// end inline asm
	ld.shared.u16 	%rs538, [%r65+10];
	ld.shared.u16 	%rs539, [%r67+1280];
	// begin inline asm
	{mul.f16 %rs537,%rs538,%rs539;
}
	// end inline asm
	// begin inline asm
	{add.f16 %rs540,%rs537,%rs444;
}
	// end inline asm
	ld.shared.u16 	%rs545, [%r67+1282];
	// begin inline asm
	{mul.f16 %rs543,%rs538,%rs545;
}
	// end inline asm
	// begin inline asm
	{add.f16 %rs546,%rs543,%rs450;
}
	// end inline asm
	ld.shared.u16 	%rs551, [%r67+1284];
	// begin inline asm
	{mul.f16 %rs549,%rs538,%rs551;
}
	// end inline asm
	// begin inline asm
	{add.f16 %rs552,%rs549,%rs456;
}
	// end inline asm
	ld.shared.u16 	%rs557, [%r67+1286];
	// begin inline asm
	{mul.f16 %rs555,%rs538,%rs557;
}
	// end inline asm
	// begin inline asm
	{add.f16 %rs558,%rs555,%rs462;
}
	// end inline asm
	ld.shared.u16 	%rs562, [%r65+26];
	// begin inline asm
	{mul.f16 %rs561,%rs562,%rs539;
}
	// end inline asm
	// begin inline asm
	{add.f16 %rs564,%rs561,%rs468;
}
	// end inline asm
	// begin inline asm
	{mul.f16 %rs567,%rs562,%rs545;
}
	// end inline asm
	// begin inline asm
	{add.f16 %rs570,%rs567,%rs474;
}
	// end inline asm
	// begin inline asm
	{mul.f16 %rs573,%rs562,%rs551;
}
	// end inline asm
	// begin inline asm
	{add.f16 %rs576,%rs573,%rs480;
}
	// end inline asm
	// begin inline asm
	{mul.f16 %rs579,%rs562,%rs557;
}
	// end inline asm
	// begin inline asm
	{add.f16 %rs582,%rs579,%rs486;
}
	// end inline asm
	ld.shared.u16 	%rs586, [%r65+42];
	// begin inline asm
	{mul.f16 %rs585,%rs586,%rs539;
}
	// end inline asm
	// begin inline asm
	{add.f16 %rs588,%rs585,%rs492;
}
	// end inline asm
	// begin inline asm
	{mul.f16 %rs591,%rs586,%rs545;
}
	// end inline asm
	// begin inline asm
	{add.f16 %rs594,%rs591,%rs498;
}
	// end inline asm
	// begin inline asm
	{mul.f16 %rs597,%rs586,%rs551;
}
	// end inline asm
	// begin inline asm
	{add.f16 %rs600,%rs597,%rs504;
}
	// end inline asm
	// begin inline asm
	{mul.f16 %rs603,%rs586,%rs557;
}
	// end inline asm
	// begin inline asm
	{add.f16 %rs606,%rs603,%rs510;
}
	// end inline asm
	ld.shared.u16 	%rs610, [%r65+58];
	// begin inline asm
	{mul.f16 %rs609,%rs610,%rs539;
}
	// end inline asm
	// begin inline asm
	{add.f16 %rs612,%rs609,%rs516;
}
	// end inline asm
	// begin inline asm
	{mul.f16 %rs615,%rs610,%rs545;
}
	// end inline asm
	// begin inline asm
	{add.f16 %rs618,%rs615,%rs522;
}
	// end inline asm
	// begin inline asm
	{mul.f16 %rs621,%rs610,%rs551;
}
	// end inline asm
	// begin inline asm
	{add.f16 %rs624,%rs621,%rs528;
}
	// end inline asm
	// begin inline asm
	{mul.f16 %rs627,%rs610,%rs557;
}
	// end inline asm
	// begin inline asm
	{add.f16 %rs630,%rs627,%rs534;
}
	// end inline asm
	ld.shared.u16 	%rs634, [%r65+12];
	ld.shared.u16 	%rs635, [%r67+1536];
	// begin inline asm
	{mul.f16 %rs633,%rs634,%rs635;
}
	// end inline asm
	// begin inline asm
	{add.f16 %rs636,%rs633,%rs540;
}
	// end inline asm
	ld.shared.u16 	%rs641, [%r67+1538];
	// begin inline asm
	{mul.f16 %rs639,%rs634,%rs641;
}
	// end inline asm
	// begin inline asm
	{add.f16 %rs642,%rs639,%rs546;
}
	// end inline asm
	ld.shared.u16 	%rs647, [%r67+1540];
	// begin inline asm
	{mul.f16 %rs645,%rs634,%rs647;
}
	// end inline asm
	// begin inline asm
	{add.f16 %rs648,%rs645,%rs552;
}
	// end inline asm
	ld.shared.u16 	%rs653, [%r67+1542];
	// begin inline asm
	{mul.f16 %rs651,%rs634,%rs653;
}
	// end inline asm
	// begin inline asm
	{add.f16 %rs654,%rs651,%rs558;
}
	// end inline asm
	ld.shared.u16 	%rs658, [%r65+28];
	// begin inline asm
	{mul.f16 %rs657,%rs658,%rs635;
}
	// end inline asm
	// begin inline asm
	{add.f16 %rs660,%rs657,%rs564;
}
	// end inline asm
	// begin inline asm
	{mul.f16 %rs663,%rs658,%rs641;
}
	// end inline asm
	// begin inline asm
	{add.f16 %rs666,%rs663,%rs570;
}
	// end inline asm
	// begin inline asm
	{mul.f16 %rs669,%rs658,%rs647;
}
	// end inline asm
	// begin inline asm
	{add.f16 %rs672,%rs669,%rs576;
}
	// end inline asm
	// begin inline asm
	{mul.f16 %rs675,%rs658,%rs653;
}
	// end inline asm
	// begin inline asm
	{add.f16 %rs678,%rs675,%rs582;
}
	// end inline asm
	ld.shared.u16 	%rs682, [%r65+44];
	// begin inline asm
	{mul.f16 %rs681,%rs682,%rs635;
}
	// end inline asm
	// begin inline asm
	{add.f16 %rs684,%rs681,%rs588;
}
	// end inline asm
	// begin inline asm
	{mul.f16 %rs687,%rs682,%rs641;
}
	// end inline asm
	// begin inline asm
	{add.f16 %rs690,%rs687,%rs594;
}
	// end inline asm
	// begin inline asm
	{mul.f16 %rs693,%rs682,%rs647;
}
	// end inline asm
	// begin inline asm
	{add.f16 %rs696,%rs693,%rs600;
}
	// end inline asm
	// begin inline asm
	{mul.f16 %rs699,%rs682,%rs653;
}
	// end inline asm
	// begin inline asm
	{add.f16 %rs702,%rs699,%rs606;
}
	// end inline asm
	ld.shared.u16 	%rs706, [%r65+60];
	// begin inline asm
	{mul.f16 %rs705,%rs706,%rs635;
}
	// end inline asm
	// begin inline asm
	{add.f16 %rs708,%rs705,%rs612;
}
	// end inline asm
	// begin inline asm
	{mul.f16 %rs711,%rs706,%rs641;
}
	// end inline asm
	// begin inline asm
	{add.f16 %rs714,%rs711,%rs618;
}
	// end inline asm
	// begin inline asm
	{mul.f16 %rs717,%rs706,%rs647;
}
	// end inline asm
	// begin inline asm
	{add.f16 %rs720,%rs717,%rs624;
}
	// end inline asm
	// begin inline asm
	{mul.f16 %rs723,%rs706,%rs653;
}
	// end inline asm
	// begin inline asm
	{add.f16 %rs726,%rs723,%rs630;
}
	// end inline asm
	ld.shared.u16 	%rs730, [%r65+14];
	ld.shared.u16 	%rs731, [%r67+1792];
	// begin inline asm
	{mul.f16 %rs729,%rs730,%rs731;
}
	// end inline asm
	// begin inline asm
	{add.f16 %rs856,%rs729,%rs636;
}
	// end inline asm
	ld.shared.u16 	%rs737, [%r67+1794];
	// begin inline asm
	{mul.f16 %rs735,%rs730,%rs737;
}
	// end inline asm
	// begin inline asm
	{add.f16 %rs855,%rs735,%rs642;
}
	// end inline asm
	ld.shared.u16 	%rs743, [%r67+1796];
	// begin inline asm
	{mul.f16 %rs741,%rs730,%rs743;
}
	// end inline asm
	// begin inline asm
	{add.f16 %rs854,%rs741,%rs648;
}
	// end inline asm
	ld.shared.u16 	%rs749, [%r67+1798];
	// begin inline asm
	{mul.f16 %rs747,%rs730,%rs749;
}
	// end inline asm
	// begin inline asm
	{add.f16 %rs853,%rs747,%rs654;
}
	// end inline asm
	ld.shared.u16 	%rs754, [%r65+30];
	// begin inline asm
	{mul.f16 %rs753,%rs754,%rs731;
}
	// end inline asm
	// begin inline asm
	{add.f16 %rs852,%rs753,%rs660;
}
	// end inline asm
	// begin inline asm
	{mul.f16 %rs759,%rs754,%rs737;
}
	// end inline asm
	// begin inline asm
	{add.f16 %rs851,%rs759,%rs666;
}
	// end inline asm
	// begin inline asm
	{mul.f16 %rs765,%rs754,%rs743;
}
	// end inline asm
	// begin inline asm
	{add.f16 %rs850,%rs765,%rs672;
}
	// end inline asm
	// begin inline asm
	{mul.f16 %rs771,%rs754,%rs749;
}
	// end inline asm
	// begin inline asm
	{add.f16 %rs849,%rs771,%rs678;
}
	// end inline asm
	ld.shared.u16 	%rs778, [%r65+46];
	// begin inline asm
	{mul.f16 %rs777,%rs778,%rs731;
}
	// end inline asm
	// begin inline asm
	{add.f16 %rs848,%rs777,%rs684;
}
	// end inline asm
	// begin inline asm
	{mul.f16 %rs783,%rs778,%rs737;
}
	// end inline asm
	// begin inline asm
	{add.f16 %rs847,%rs783,%rs690;
}
	// end inline asm
	// begin inline asm
	{mul.f16 %rs789,%rs778,%rs743;
}
	// end inline asm
	// begin inline asm
	{add.f16 %rs846,%rs789,%rs696;
}
	// end inline asm
	// begin inline asm
	{mul.f16 %rs795,%rs778,%rs749;
}
	// end inline asm
	// begin inline asm
	{add.f16 %rs845,%rs795,%rs702;
}
	// end inline asm
	ld.shared.u16 	%rs802, [%r65+62];
	// begin inline asm
	{mul.f16 %rs801,%rs802,%rs731;
}
	// end inline asm
	// begin inline asm
	{add.f16 %rs844,%rs801,%rs708;
}
	// end inline asm
	// begin inline asm
	{mul.f16 %rs807,%rs802,%rs737;
}
	// end inline asm
	// begin inline asm
	{add.f16 %rs843,%rs807,%rs714;
}
	// end inline asm
	// begin inline asm
	{mul.f16 %rs813,%rs802,%rs743;
}
	// end inline asm
	// begin inline asm
	{add.f16 %rs842,%rs813,%rs720;
}
	// end inline asm
	// begin inline asm
	{mul.f16 %rs819,%rs802,%rs749;
}
	// end inline asm
	// begin inline asm
	{add.f16 %rs841,%rs819,%rs726;
}
	// end inline asm
	bar.sync 	0;
	add.s32 	%r78, %r78, 1;
	setp.eq.s32 	%p8, %r78, 0;
	shl.b32 	%r68, %r33, 3;
	add.s32 	%r77, %r77, %r68;
	add.s32 	%r76, %r76, 8;
	add.s32 	%r75, %r75, 8;
	add.s32 	%r74, %r74, 8;
	@%p8 bra 	$L__BB1_7;
	bra.uni 	$L__BB1_2;
$L__BB1_7:
	shl.b32 	%r69, %r4, 2;
	shl.b32 	%r70, %r3, 2;
	add.s32 	%r71, %r1, %r70;
	add.s32 	%r72, %r2, %r69;
	setp.lt.s32 	%p9, %r1, %r32;
	mad.lo.s32 	%r13, %r71, %r33, %r72;
	setp.lt.s32 	%p10, %r2, %r33;
	and.pred  	%p11, %p9, %p10;
	mul.wide.s32 	%rd15, %r13, 2;
	add.s64 	%rd2, %rd1, %rd15;
	@%p11 bra 	$L__BB1_8;
	bra.uni 	$L__BB1_9;
$L__BB1_8:
	st.global.u16 	[%rd2], %rs856;
$L__BB1_9:
	setp.ge.s32 	%p12, %r1, %r32;
	add.s32 	%r24, %r2, 1;
	setp.ge.s32 	%p13, %r24, %r33;
	or.pred  	%p14, %p12, %p13;
	@%p14 bra 	$L__BB1_11;
	st.global.u16 	[%rd2+2], %rs855;
$L__BB1_11:
	setp.ge.s32 	%p15, %r1, %r32;
	add.s32 	%r25, %r2, 2;
	setp.ge.s32 	%p16, %r25, %r33;
	or.pred  	%p17, %p15, %p16;
	@%p17 bra 	$L__BB1_13;
	st.global.u16 	[%rd2+4], %rs854;
$L__BB1_13:
	setp.ge.s32 	%p18, %r1, %r32;
	add.s32 	%r26, %r2, 3;
	setp.ge.s32 	%p19, %r26, %r33;
	or.pred  	%p20, %p18, %p19;
	@%p20 bra 	$L__BB1_15;
	st.global.u16 	[%rd2+6], %rs853;
$L__BB1_15:
	setp.ge.s32 	%p21, %r2, %r33;
	add.s32 	%r27, %r1, 1;
	setp.ge.s32 	%p22, %r27, %r32;
	add.s32 	%r28, %r13, %r33;
	mul.wide.s32 	%rd16, %r28, 2;
	add.s64 	%rd3, %rd1, %rd16;
	or.pred  	%p23, %p22, %p21;
	@%p23 bra 	$L__BB1_17;
	st.global.u16 	[%rd3], %rs852;
$L__BB1_17:
	setp.ge.s32 	%p24, %r27, %r32;
	setp.ge.s32 	%p25, %r24, %r33;
	or.pred  	%p26, %p24, %p25;
	@%p26 bra 	$L__BB1_19;
	st.global.u16 	[%rd3+2], %rs851;
$L__BB1_19:
	setp.ge.s32 	%p27, %r27, %r32;
	setp.ge.s32 	%p28, %r25, %r33;
	or.pred  	%p29, %p27, %p28;
	@%p29 bra 	$L__BB1_21;
	st.global.u16 	[%rd3+4], %rs850;
$L__BB1_21:
	setp.ge.s32 	%p30, %r27, %r32;
	setp.ge.s32 	%p31, %r26, %r33;
	or.pred  	%p32, %p30, %p31;
	@%p32 bra 	$L__BB1_23;
	st.global.u16 	[%rd3+6], %rs849;
$L__BB1_23:
	setp.ge.s32 	%p33, %r2, %r33;
	add.s32 	%r29, %r1, 2;
	setp.ge.s32 	%p34, %r29, %r32;
	add.s32 	%r30, %r28, %r33;
	mul.wide.s32 	%rd17, %r30, 2;
	add.s64 	%rd4, %rd1, %rd17;
	or.pred  	%p35, %p34, %p33;
	@%p35 bra 	$L__BB1_25;
	st.global.u16 	[%rd4], %rs848;
$L__BB1_25:
	setp.ge.s32 	%p36, %r29, %r32;
	setp.ge.s32 	%p37, %r24, %r33;
	or.pred  	%p38, %p36, %p37;
	@%p38 bra 	$L__BB1_27;
	st.global.u16 	[%rd4+2], %rs847;
$L__BB1_27:
	setp.ge.s32 	%p39, %r29, %r32;
	setp.ge.s32 	%p40, %r25, %r33;
	or.pred  	%p41, %p39, %p40;
	@%p41 bra 	$L__BB1_29;
	st.global.u16 	[%rd4+4], %rs846;
$L__BB1_29:
	setp.ge.s32 	%p42, %r29, %r32;
	setp.ge.s32 	%p43, %r26, %r33;
	or.pred  	%p44, %p42, %p43;
	@%p44 bra 	$L__BB1_31;
	st.global.u16 	[%rd4+6], %rs845;
$L__BB1_31:
	setp.ge.s32 	%p45, %r2, %r33;
	add.s32 	%r31, %r1, 3;
	setp.ge.s32 	%p46, %r31, %r32;
	add.s32 	%r73, %r30, %r33;
	mul.wide.s32 	%rd18, %r73, 2;
	add.s64 	%rd5, %rd1, %rd18;
	or.pred  	%p47, %p46, %p45;
	@%p47 bra 	$L__BB1_33;
	st.global.u16 	[%rd5], %rs844;
$L__BB1_33:
	setp.ge.s32 	%p48, %r31, %r32;
	setp.ge.s32 	%p49, %r24, %r33;
	or.pred  	%p50, %p48, %p49;
	@%p50 bra 	$L__BB1_35;
	st.global.u16 	[%rd5+2], %rs843;
$L__BB1_35:
	setp.ge.s32 	%p51, %r31, %r32;
	setp.ge.s32 	%p52, %r25, %r33;
	or.pred  	%p53, %p51, %p52;
	@%p53 bra 	$L__BB1_37;
	st.global.u16 	[%rd5+4], %rs842;
$L__BB1_37:
	setp.ge.s32 	%p54, %r31, %r32;
	setp.ge.s32 	%p55, %r26, %r33;
	or.pred  	%p56, %p54, %p55;
	@%p56 bra 	$L__BB1_39;
	st.global.u16 	[%rd5+6], %rs841;
$L__BB1_39:
	ret;

}
	// .globl	_Z39baseline_elementwise_single_kernel_fp16I11BaselineMulEvPK6__halfS3_PS1_iiii
.visible .entry _Z39baseline_elementwise_single_kernel_fp16I11BaselineMulEvPK6__halfS3_PS1_iiii(
	.param .u64 .ptr .align 1 _Z39baseline_elementwise_single_kernel_fp16I11BaselineMulEvPK6__halfS3_PS1_iiii_param_0,
	.param .u64 .ptr .align 1 _Z39baseline_elementwise_single_kernel_fp16I11BaselineMulEvPK6__halfS3_PS1_iiii_param_1,
	.param .u64 .ptr .align 1 _Z39baseline_elementwise_single_kernel_fp16I11BaselineMulEvPK6__halfS3_PS1_iiii_param_2,
	.param .u32 _Z39baseline_elementwise_single_kernel_fp16I11BaselineMulEvPK6__halfS3_PS1_iiii_param_3,
	.param .u32 _Z39baseline_elementwise_single_kernel_fp16I11BaselineMulEvPK6__halfS3_PS1_iiii_param_4,
	.param .u32 _Z39baseline_elementwise_single_kernel_fp16I11BaselineMulEvPK6__halfS3_PS1_iiii_param_5,
	.param .u32 _Z39baseline_elementwise_single_kernel_fp16I11BaselineMulEvPK6__halfS3_PS1_iiii_param_6
)
{
	.reg .pred 	%p<8>;
	.reg .b16 	%rs<16>;
	.reg .b32 	%r<18>;
	.reg .b64 	%rd<11>;
	// demoted variable
	.shared .align 2 .b8 _ZZ39baseline_elementwise_single_kernel_fp16I11BaselineMulEvPK6__halfS3_PS1_iiiiE8shared_A[2048];
	ld.param.u64 	%rd1, [_Z39baseline_elementwise_single_kernel_fp16I11BaselineMulEvPK6__halfS3_PS1_iiii_param_0];
	ld.param.u64 	%rd3, [_Z39baseline_elementwise_single_kernel_fp16I11BaselineMulEvPK6__halfS3_PS1_iiii_param_1];
	ld.param.u64 	%rd2, [_Z39baseline_elementwise_single_kernel_fp16I11BaselineMulEvPK6__halfS3_PS1_iiii_param_2];
	ld.param.u32 	%r5, [_Z39baseline_elementwise_single_kernel_fp16I11BaselineMulEvPK6__halfS3_PS1_iiii_param_3];
	ld.param.u32 	%r4, [_Z39baseline_elementwise_single_kernel_fp16I11BaselineMulEvPK6__halfS3_PS1_iiii_param_4];
	cvta.to.global.u64 	%rd4, %rd3;
	ld.global.nc.u16 	%rs1, [%rd4];
	mov.u32 	%r6, %ctaid.y;
	shl.b32 	%r7, %r6, 5;
	mov.u32 	%r8, %tid.y;
	add.s32 	%r1, %r7, %r8;
	mov.u32 	%r9, %ctaid.x;
	shl.b32 	%r10, %r9, 5;
	mov.u32 	%r11, %tid.x;
	add.s32 	%r2, %r10, %r11;
	setp.lt.s32 	%p2, %r1, %r5;
	setp.lt.s32 	%p3, %r2, %r4;
	and.pred  	%p1, %p2, %p3;
	shl.b32 	%r12, %r8, 6;
	mov.u32 	%r13, _ZZ39baseline_elementwise_single_kernel_fp16I11BaselineMulEvPK6__halfS3_PS1_iiiiE8shared_A;
	add.s32 	%r14, %r13, %r12;
	shl.b32 	%r15, %r11, 1;
	add.s32 	%r3, %r14, %r15;
	not.pred 	%p4, %p1;
	@%p4 bra 	$L__BB2_2;
	cvta.to.global.u64 	%rd5, %rd1;
	mad.lo.s32 	%r16, %r4, %r1, %r2;
	mul.wide.s32 	%rd6, %r16, 2;
	add.s64 	%rd7, %rd5, %rd6;
	ld.global.nc.u16 	%rs3, [%rd7];
	st.shared.u16 	[%r3], %rs3;
	bra.uni 	$L__BB2_3;
$L__BB2_2:
	mov.b16 	%rs2, 0;
	st.shared.u16 	[%r3], %rs2;
$L__BB2_3:
	bar.sync 	0;
	@%p4 bra 	$L__BB2_5;
	ld.shared.u16 	%rs4, [%r3];
	and.b16  	%rs5, %rs4, 32767;
	setp.eq.s16 	%p6, %rs5, 0;
	and.b16  	%rs6, %rs1, 32767;
	setp.eq.s16 	%p7, %rs6, 0;
	xor.b16  	%rs7, %rs4, %rs1;
	and.b16  	%rs8, %rs7, -32768;
	add.s16 	%rs9, %rs5, %rs6;
	max.u16 	%rs10, %rs9, 15302;
	add.s16 	%rs11, %rs10, -15302;
	and.b16  	%rs12, %rs11, 32767;
	or.b16  	%rs13, %rs12, %rs8;
	selp.b16 	%rs14, 0, %rs13, %p6;
	selp.b16 	%rs15, 0, %rs14, %p7;
	mad.lo.s32 	%r17, %r4, %r1, %r2;
	cvta.to.global.u64 	%rd8, %rd2;
	mul.wide.s32 	%rd9, %r17, 2;
	add.s64 	%rd10, %rd8, %rd9;
	st.global.u16 	[%rd10], %rs15;
$L__BB2_5:
	ret;

}
	// .globl	_Z36baseline_elementwise_all_kernel_fp16I11BaselineMulEvPK6__halfS3_PS1_iiii
.visible .entry _Z36baseline_elementwise_all_kernel_fp16I11BaselineMulEvPK6__halfS3_PS1_iiii(
	.param .u64 .ptr .align 1 _Z36baseline_elementwise_all_kernel_fp16I11BaselineMulEvPK6__halfS3_PS1_iiii_param_0,
	.param .u64 .ptr .align 1 _Z36baseline_elementwise_all_kernel_fp16I11BaselineMulEvPK6__halfS3_PS1_iiii_param_1,
	.param .u64 .ptr .align 1 _Z36baseline_elementwise_all_kernel_fp16I11BaselineMulEvPK6__halfS3_PS1_iiii_param_2,
	.param .u32 _Z36baseline_elementwise_all_kernel_fp16I11BaselineMulEvPK6__halfS3_PS1_iiii_param_3,
	.param .u32 _Z36baseline_elementwise_all_kernel_fp16I11BaselineMulEvPK6__halfS3_PS1_iiii_param_4,
	.param .u32 _Z36baseline_elementwise_all_kernel_fp16I11BaselineMulEvPK6__halfS3_PS1_iiii_param_5,
	.param .u32 _Z36baseline_elementwise_all_kernel_fp16I11BaselineMulEvPK6__halfS3_PS1_iiii_param_6
)
{
	.reg .pred 	%p<11>;
	.reg .b16 	%rs<18>;
	.reg .b32 	%r<26>;
	.reg .b64 	%rd<13>;
	// demoted variable
	.shared .align 2 .b8 _ZZ36baseline_elementwise_all_kernel_fp16I11BaselineMulEvPK6__halfS3_PS1_iiiiE8shared_A[2048];
	// demoted variable
	.shared .align 2 .b8 _ZZ36baseline_elementwise_all_kernel_fp16I11BaselineMulEvPK6__halfS3_PS1_iiiiE8shared_B[2048];
	ld.param.u64 	%rd1, [_Z36baseline_elementwise_all_kernel_fp16I11BaselineMulEvPK6__halfS3_PS1_iiii_param_0];
	ld.param.u64 	%rd2, [_Z36baseline_elementwise_all_kernel_fp16I11BaselineMulEvPK6__halfS3_PS1_iiii_param_1];
	ld.param.u64 	%rd3, [_Z36baseline_elementwise_all_kernel_fp16I11BaselineMulEvPK6__halfS3_PS1_iiii_param_2];
	ld.param.u32 	%r10, [_Z36baseline_elementwise_all_kernel_fp16I11BaselineMulEvPK6__halfS3_PS1_iiii_param_3];
	ld.param.u32 	%r7, [_Z36baseline_elementwise_all_kernel_fp16I11BaselineMulEvPK6__halfS3_PS1_iiii_param_4];
	ld.param.u32 	%r8, [_Z36baseline_elementwise_all_kernel_fp16I11BaselineMulEvPK6__halfS3_PS1_iiii_param_5];
	ld.param.u32 	%r9, [_Z36baseline_elementwise_all_kernel_fp16I11BaselineMulEvPK6__halfS3_PS1_iiii_param_6];
	mov.u32 	%r11, %ctaid.y;
	shl.b32 	%r12, %r11, 5;
	mov.u32 	%r1, %tid.y;
	add.s32 	%r2, %r12, %r1;
	mov.u32 	%r13, %ctaid.x;
	shl.b32 	%r14, %r13, 5;
	mov.u32 	%r3, %tid.x;
	add.s32 	%r4, %r14, %r3;
	setp.lt.s32 	%p2, %r2, %r10;
	setp.lt.s32 	%p3, %r4, %r7;
	and.pred  	%p1, %p2, %p3;
	shl.b32 	%r15, %r1, 6;
	mov.u32 	%r16, _ZZ36baseline_elementwise_all_kernel_fp16I11BaselineMulEvPK6__halfS3_PS1_iiiiE8shared_A;
	add.s32 	%r17, %r16, %r15;
	shl.b32 	%r18, %r3, 1;
	add.s32 	%r5, %r17, %r18;
	not.pred 	%p4, %p1;
	@%p4 bra 	$L__BB3_2;
	cvta.to.global.u64 	%rd4, %rd1;
	mad.lo.s32 	%r19, %r7, %r2, %r4;
	mul.wide.s32 	%rd5, %r19, 2;
	add.s64 	%rd6, %rd4, %rd5;
	ld.global.nc.u16 	%rs2, [%rd6];
	st.shared.u16 	[%r5], %rs2;
	bra.uni 	$L__BB3_3;
$L__BB3_2:
	mov.b16 	%rs1, 0;
	st.shared.u16 	[%r5], %rs1;
$L__BB3_3:
	setp.ge.s32 	%p5, %r2, %r8;
	setp.ge.s32 	%p6, %r4, %r9;
	mov.u32 	%r21, _ZZ36baseline_elementwise_all_kernel_fp16I11BaselineMulEvPK6__halfS3_PS1_iiiiE8shared_B;
	add.s32 	%r22, %r21, %r15;
	add.s32 	%r6, %r22, %r18;
	or.pred  	%p7, %p5, %p6;
	@%p7 bra 	$L__BB3_5;
	mad.lo.s32 	%r24, %r9, %r2, %r4;
	cvta.to.global.u64 	%rd7, %rd2;
	mul.wide.s32 	%rd8, %r24, 2;
	add.s64 	%rd9, %rd7, %rd8;
	ld.global.nc.u16 	%rs4, [%rd9];
	st.shared.u16 	[%r6], %rs4;
	bra.uni 	$L__BB3_6;
$L__BB3_5:
	mov.b16 	%rs3, 0;
	st.shared.u16 	[%r6], %rs3;
$L__BB3_6:
	bar.sync 	0;
	@%p4 bra 	$L__BB3_8;
	ld.shared.u16 	%rs5, [%r5];
	ld.shared.u16 	%rs6, [%r6];
	and.b16  	%rs7, %rs5, 32767;
	setp.eq.s16 	%p9, %rs7, 0;
	and.b16  	%rs8, %rs6, 32767;
	setp.eq.s16 	%p10, %rs8, 0;
	xor.b16  	%rs9, %rs6, %rs5;
	and.b16  	%rs10, %rs9, -32768;
	add.s16 	%rs11, %rs8, %rs7;
	max.u16 	%rs12, %rs11, 15302;
	add.s16 	%rs13, %rs12, -15302;
	and.b16  	%rs14, %rs13, 32767;
	or.b16  	%rs15, %rs14, %rs10;
	selp.b16 	%rs16, 0, %rs15, %p10;
	selp.b16 	%rs17, 0, %rs16, %p9;
	mad.lo.s32 	%r25, %r7, %r2, %r4;
	cvta.to.global.u64 	%rd10, %rd3;
	mul.wide.s32 	%rd11, %r25, 2;
	add.s64 	%rd12, %rd10, %rd11;
	st.global.u16 	[%rd12], %rs17;
$L__BB3_8:
	ret;

}
	// .globl	_Z40baseline_elementwise_rowwise_kernel_fp16I11BaselineMulEvPK6__halfS3_PS1_iiii
.visible .entry _Z40baseline_elementwise_rowwise_kernel_fp16I11BaselineMulEvPK6__halfS3_PS1_iiii(
	.param .u64 .ptr .align 1 _Z40baseline_elementwise_rowwise_kernel_fp16I11BaselineMulEvPK6__halfS3_PS1_iiii_param_0,
	.param .u64 .ptr .align 1 _Z40baseline_elementwise_rowwise_kernel_fp16I11BaselineMulEvPK6__halfS3_PS1_iiii_param_1,
	.param .u64 .ptr .align 1 _Z40baseline_elementwise_rowwise_kernel_fp16I11BaselineMulEvPK6__halfS3_PS1_iiii_param_2,
	.param .u32 _Z40baseline_elementwise_rowwise_kernel_fp16I11BaselineMulEvPK6__halfS3_PS1_iiii_param_3,
	.param .u32 _Z40baseline_elementwise_rowwise_kernel_fp16I11BaselineMulEvPK6__halfS3_PS1_iiii_param_4,
	.param .u32 _Z40baseline_elementwise_rowwise_kernel_fp16I11BaselineMulEvPK6__halfS3_PS1_iiii_param_5,
	.param .u32 _Z40baseline_elementwise_rowwise_kernel_fp16I11BaselineMulEvPK6__halfS3_PS1_iiii_param_6
)
{
	.reg .pred 	%p<9>;
	.reg .b16 	%rs<17>;
	.reg .b32 	%r<21>;
	.reg .b64 	%rd<13>;
	// demoted variable
	.shared .align 2 .b8 _ZZ40baseline_elementwise_rowwise_kernel_fp16I11BaselineMulEvPK6__halfS3_PS1_iiiiE8shared_A[2048];
	// demoted variable
	.shared .align 2 .b8 _ZZ40baseline_elementwise_rowwise_kernel_fp16I11BaselineMulEvPK6__halfS3_PS1_iiiiE8shared_B[64];
	ld.param.u64 	%rd1, [_Z40baseline_elementwise_rowwise_kernel_fp16I11BaselineMulEvPK6__halfS3_PS1_iiii_param_0];
	ld.param.u64 	%rd2, [_Z40baseline_elementwise_rowwise_kernel_fp16I11BaselineMulEvPK6__halfS3_PS1_iiii_param_1];
	ld.param.u64 	%rd3, [_Z40baseline_elementwise_rowwise_kernel_fp16I11BaselineMulEvPK6__halfS3_PS1_iiii_param_2];
	ld.param.u32 	%r8, [_Z40baseline_elementwise_rowwise_kernel_fp16I11BaselineMulEvPK6__halfS3_PS1_iiii_param_3];
	ld.param.u32 	%r7, [_Z40baseline_elementwise_rowwise_kernel_fp16I11BaselineMulEvPK6__halfS3_PS1_iiii_param_4];
	mov.u32 	%r9, %ctaid.y;
	shl.b32 	%r10, %r9, 5;
	mov.u32 	%r1, %tid.y;
	add.s32 	%r2, %r10, %r1;
	mov.u32 	%r11, %ctaid.x;
	shl.b32 	%r12, %r11, 5;
	mov.u32 	%r3, %tid.x;
	add.s32 	%r4, %r12, %r3;
	setp.lt.s32 	%p2, %r2, %r8;
	setp.lt.s32 	%p3, %r4, %r7;
	and.pred  	%p1, %p2, %p3;
	shl.b32 	%r13, %r1, 6;
	mov.u32 	%r14, _ZZ40baseline_elementwise_rowwise_kernel_fp16I11BaselineMulEvPK6__halfS3_PS1_iiiiE8shared_A;
	add.s32 	%r15, %r14, %r13;
	shl.b32 	%r16, %r3, 1;
	add.s32 	%r5, %r15, %r16;
	not.pred 	%p4, %p1;
	@%p4 bra 	$L__BB4_2;
	cvta.to.global.u64 	%rd4, %rd1;
	mad.lo.s32 	%r17, %r7, %r2, %r4;
	mul.wide.s32 	%rd5, %r17, 2;
	add.s64 	%rd6, %rd4, %rd5;
	ld.global.nc.u16 	%rs2, [%rd6];
	st.shared.u16 	[%r5], %rs2;
	bra.uni 	$L__BB4_3;
$L__BB4_2:
	mov.b16 	%rs1, 0;
	st.shared.u16 	[%r5], %rs1;
$L__BB4_3:
	setp.ne.s32 	%p5, %r3, 0;
	shl.b32 	%r18, %r1, 1;
	mov.u32 	%r19, _ZZ40baseline_elementwise_rowwise_kernel_fp16I11BaselineMulEvPK6__halfS3_PS1_iiiiE8shared_B;
	add.s32 	%r6, %r19, %r18;
	@%p5 bra 	$L__BB4_5;
	cvta.to.global.u64 	%rd7, %rd2;
	mul.wide.u32 	%rd8, %r2, 2;
	add.s64 	%rd9, %rd7, %rd8;
	ld.global.nc.u16 	%rs3, [%rd9];
	st.shared.u16 	[%r6], %rs3;
$L__BB4_5:
	bar.sync 	0;
	@%p4 bra 	$L__BB4_7;
	ld.shared.u16 	%rs4, [%r5];
	ld.shared.u16 	%rs5, [%r6];
	and.b16  	%rs6, %rs4, 32767;
	setp.eq.s16 	%p7, %rs6, 0;
	and.b16  	%rs7, %rs5, 32767;
	setp.eq.s16 	%p8, %rs7, 0;
	xor.b16  	%rs8, %rs5, %rs4;
	and.b16  	%rs9, %rs8, -32768;
	add.s16 	%rs10, %rs7, %rs6;
	max.u16 	%rs11, %rs10, 15302;
	add.s16 	%rs12, %rs11, -15302;
	and.b16  	%rs13, %rs12, 32767;
	or.b16  	%rs14, %rs13, %rs9;
	selp.b16 	%rs15, 0, %rs14, %p8;
	selp.b16 	%rs16, 0, %rs15, %p7;
	mad.lo.s32 	%r20, %r7, %r2, %r4;
	cvta.to.global.u64 	%rd10, %rd3;
	mul.wide.s32 	%rd11, %r20, 2;
	add.s64 	%rd12, %rd10, %rd11;
	st.global.u16 	[%rd12], %rs16;
$L__BB4_7:
	ret;

}
	// .globl	_Z39baseline_elementwise_single_kernel_fp16I11BaselineDivEvPK6__halfS3_PS1_iiii
.visible .entry _Z39baseline_elementwise_single_kernel_fp16I11BaselineDivEvPK6__halfS3_PS1_iiii(
	.param .u64 .ptr .align 1 _Z39baseline_elementwise_single_kernel_fp16I11BaselineDivEvPK6__halfS3_PS1_iiii_param_0,
	.param .u64 .ptr .align 1 _Z39baseline_elementwise_single_kernel_fp16I11BaselineDivEvPK6__halfS3_PS1_iiii_param_1,
	.param .u64 .ptr .align 1 _Z39baseline_elementwise_single_kernel_fp16I11BaselineDivEvPK6__halfS3_PS1_iiii_param_2,
	.param .u32 _Z39baseline_elementwise_single_kernel_fp16I11BaselineDivEvPK6__halfS3_PS1_iiii_param_3,
	.param .u32 _Z39baseline_elementwise_single_kernel_fp16I11BaselineDivEvPK6__halfS3_PS1_iiii_param_4,
	.param .u32 _Z39baseline_elementwise_single_kernel_fp16I11BaselineDivEvPK6__halfS3_PS1_iiii_param_5,
	.param .u32 _Z39baseline_elementwise_single_kernel_fp16I11BaselineDivEvPK6__halfS3_PS1_iiii_param_6
)
{
	.reg .pred 	%p<7>;
	.reg .b16 	%rs<9>;
	.reg .b32 	%r<18>;
	.reg .b64 	%rd<11>;
	// demoted variable
	.shared .align 2 .b8 _ZZ39baseline_elementwise_single_kernel_fp16I11BaselineDivEvPK6__halfS3_PS1_iiiiE8shared_A[2048];
	ld.param.u64 	%rd1, [_Z39baseline_elementwise_single_kernel_fp16I11BaselineDivEvPK6__halfS3_PS1_iiii_param_0];
	ld.param.u64 	%rd3, [_Z39baseline_elementwise_single_kernel_fp16I11BaselineDivEvPK6__halfS3_PS1_iiii_param_1];
	ld.param.u64 	%rd2, [_Z39baseline_elementwise_single_kernel_fp16I11BaselineDivEvPK6__halfS3_PS1_iiii_param_2];
	ld.param.u32 	%r5, [_Z39baseline_elementwise_single_kernel_fp16I11BaselineDivEvPK6__halfS3_PS1_iiii_param_3];
	ld.param.u32 	%r4, [_Z39baseline_elementwise_single_kernel_fp16I11BaselineDivEvPK6__halfS3_PS1_iiii_param_4];
	cvta.to.global.u64 	%rd4, %rd3;
	ld.global.nc.u16 	%rs1, [%rd4];
	mov.u32 	%r6, %ctaid.y;
	shl.b32 	%r7, %r6, 5;
	mov.u32 	%r8, %tid.y;
	add.s32 	%r1, %r7, %r8;
	mov.u32 	%r9, %ctaid.x;
	shl.b32 	%r10, %r9, 5;
	mov.u32 	%r11, %tid.x;
	add.s32 	%r2, %r10, %r11;
	setp.lt.s32 	%p2, %r1, %r5;
	setp.lt.s32 	%p3, %r2, %r4;
	and.pred  	%p1, %p2, %p3;
	shl.b32 	%r12, %r8, 6;
	mov.u32 	%r13, _ZZ39baseline_elementwise_single_kernel_fp16I11BaselineDivEvPK6__halfS3_PS1_iiiiE8shared_A;
	add.s32 	%r14, %r13, %r12;
	shl.b32 	%r15, %r11, 1;
	add.s32 	%r3, %r14, %r15;
	not.pred 	%p4, %p1;
	@%p4 bra 	$L__BB5_2;
	cvta.to.global.u64 	%rd5, %rd1;
	mad.lo.s32 	%r16, %r4, %r1, %r2;
	mul.wide.s32 	%rd6, %r16, 2;
	add.s64 	%rd7, %rd5, %rd6;
	ld.global.nc.u16 	%rs3, [%rd7];
	st.shared.u16 	[%r3], %rs3;
	bra.uni 	$L__BB5_3;
$L__BB5_2:
	mov.b16 	%rs2, 0;
	st.shared.u16 	[%r3], %rs2;
$L__BB5_3:
	bar.sync 	0;
	@%p4 bra 	$L__BB5_5;
	ld.shared.u16 	%rs4, [%r3];
	and.b16  	%rs5, %rs4, 32767;
	setp.eq.s16 	%p6, %rs5, 0;
	sub.s16 	%rs6, %rs4, %rs1;
	add.s16 	%rs7, %rs6, 15360;
	selp.b16 	%rs8, 0, %rs7, %p6;
	mad.lo.s32 	%r17, %r4, %r1, %r2;
	cvta.to.global.u64 	%rd8, %rd2;
	mul.wide.s32 	%rd9, %r17, 2;
	add.s64 	%rd10, %rd8, %rd9;
	st.global.u16 	[%rd10], %rs8;
$L__BB5_5:
	ret;

}
	// .globl	_Z36baseline_elementwise_all_kernel_fp16I11BaselineDivEvPK6__halfS3_PS1_iiii
.visible .entry _Z36baseline_elementwise_all_kernel_fp16I11BaselineDivEvPK6__halfS3_PS1_iiii(
	.param .u64 .ptr .align 1 _Z36baseline_elementwise_all_kernel_fp16I11BaselineDivEvPK6__halfS3_PS1_iiii_param_0,
	.param .u64 .ptr .align 1 _Z36baseline_elementwise_all_kernel_fp16I11BaselineDivEvPK6__halfS3_PS1_iiii_param_1,
	.param .u64 .ptr .align 1 _Z36baseline_elementwise_all_kernel_fp16I11BaselineDivEvPK6__halfS3_PS1_iiii_param_2,
	.param .u32 _Z36baseline_elementwise_all_kernel_fp16I11BaselineDivEvPK6__halfS3_PS1_iiii_param_3,
	.param .u32 _Z36baseline_elementwise_all_kernel_fp16I11BaselineDivEvPK6__halfS3_PS1_iiii_param_4,
	.param .u32 _Z36baseline_elementwise_all_kernel_fp16I11BaselineDivEvPK6__halfS3_PS1_iiii_param_5,
	.param .u32 _Z36baseline_elementwise_all_kernel_fp16I11BaselineDivEvPK6__halfS3_PS1_iiii_param_6
)
{
	.reg .pred 	%p<10>;
	.reg .b16 	%rs<11>;
	.reg .b32 	%r<26>;
	.reg .b64 	%rd<13>;
	// demoted variable
	.shared .align 2 .b8 _ZZ36baseline_elementwise_all_kernel_fp16I11BaselineDivEvPK6__halfS3_PS1_iiiiE8shared_A[2048];
	// demoted variable
	.shared .align 2 .b8 _ZZ36baseline_elementwise_all_kernel_fp16I11BaselineDivEvPK6__halfS3_PS1_iiiiE8shared_B[2048];
	ld.param.u64 	%rd1, [_Z36baseline_elementwise_all_kernel_fp16I11BaselineDivEvPK6__halfS3_PS1_iiii_param_0];
	ld.param.u64 	%rd2, [_Z36baseline_elementwise_all_kernel_fp16I11BaselineDivEvPK6__halfS3_PS1_iiii_param_1];
	ld.param.u64 	%rd3, [_Z36baseline_elementwise_all_kernel_fp16I11BaselineDivEvPK6__halfS3_PS1_iiii_param_2];
	ld.param.u32 	%r10, [_Z36baseline_elementwise_all_kernel_fp16I11BaselineDivEvPK6__halfS3_PS1_iiii_param_3];
	ld.param.u32 	%r7, [_Z36baseline_elementwise_all_kernel_fp16I11BaselineDivEvPK6__halfS3_PS1_iiii_param_4];
	ld.param.u32 	%r8, [_Z36baseline_elementwise_all_kernel_fp16I11BaselineDivEvPK6__halfS3_PS1_iiii_param_5];
	ld.param.u32 	%r9, [_Z36baseline_elementwise_all_kernel_fp16I11BaselineDivEvPK6__halfS3_PS1_iiii_param_6];
	mov.u32 	%r11, %ctaid.y;
	shl.b32 	%r12, %r11, 5;
	mov.u32 	%r1, %tid.y;
	add.s32 	%r2, %r12, %r1;
	mov.u32 	%r13, %ctaid.x;
	shl.b32 	%r14, %r13, 5;
	mov.u32 	%r3, %tid.x;
	add.s32 	%r4, %r14, %r3;
	setp.lt.s32 	%p2, %r2, %r10;
	setp.lt.s32 	%p3, %r4, %r7;
	and.pred  	%p1, %p2, %p3;
	shl.b32 	%r15, %r1, 6;
	mov.u32 	%r16, _ZZ36baseline_elementwise_all_kernel_fp16I11BaselineDivEvPK6__halfS3_PS1_iiiiE8shared_A;
	add.s32 	%r17, %r16, %r15;
	shl.b32 	%r18, %r3, 1;
	add.s32 	%r5, %r17, %r18;
	not.pred 	%p4, %p1;
	@%p4 bra 	$L__BB6_2;
	cvta.to.global.u64 	%rd4, %rd1;
	mad.lo.s32 	%r19, %r7, %r2, %r4;
	mul.wide.s32 	%rd5, %r19, 2;
	add.s64 	%rd6, %rd4, %rd5;
	ld.global.nc.u16 	%rs2, [%rd6];
	st.shared.u16 	[%r5], %rs2;
	bra.uni 	$L__BB6_3;
$L__BB6_2:
	mov.b16 	%rs1, 0;
	st.shared.u16 	[%r5], %rs1;
$L__BB6_3:
	setp.ge.s32 	%p5, %r2, %r8;
	setp.ge.s32 	%p6, %r4, %r9;
	mov.u32 	%r21, _ZZ36baseline_elementwise_all_kernel_fp16I11BaselineDivEvPK6__halfS3_PS1_iiiiE8shared_B;
	add.s32 	%r22, %r21, %r15;
	add.s32 	%r6, %r22, %r18;
	or.pred  	%p7, %p5, %p6;
	@%p7 bra 	$L__BB6_5;
	mad.lo.s32 	%r24, %r9, %r2, %r4;
	cvta.to.global.u64 	%rd7, %rd2;
	mul.wide.s32 	%rd8, %r24, 2;
	add.s64 	%rd9, %rd7, %rd8;
	ld.global.nc.u16 	%rs4, [%rd9];
	st.shared.u16 	[%r6], %rs4;
	bra.uni 	$L__BB6_6;
$L__BB6_5:
	mov.b16 	%rs3, 0;
	st.shared.u16 	[%r6], %rs3;
$L__BB6_6:
	bar.sync 	0;
	@%p4 bra 	$L__BB6_8;
	ld.shared.u16 	%rs5, [%r5];
	ld.shared.u16 	%rs6, [%r6];
	and.b16  	%rs7, %rs5, 32767;
	setp.eq.s16 	%p9, %rs7, 0;
	sub.s16 	%rs8, %rs5, %rs6;
	add.s16 	%rs9, %rs8, 15360;
	selp.b16 	%rs10, 0, %rs9, %p9;
	mad.lo.s32 	%r25, %r7, %r2, %r4;
	cvta.to.global.u64 	%rd10, %rd3;
	mul.wide.s32 	%rd11, %r25, 2;
	add.s64 	%rd12, %rd10, %rd11;
	st.global.u16 	[%rd12], %rs10;
$L__BB6_8:
	ret;

}
	// .globl	_Z40baseline_elementwise_rowwise_kernel_fp16I11BaselineDivEvPK6__halfS3_PS1_iiii
.visible .entry _Z40baseline_elementwise_rowwise_kernel_fp16I11BaselineDivEvPK6__halfS3_PS1_iiii(
	.param .u64 .ptr .align 1 _Z40baseline_elementwise_rowwise_kernel_fp16I11BaselineDivEvPK6__halfS3_PS1_iiii_param_0,
	.param .u64 .ptr .align 1 _Z40baseline_elementwise_rowwise_kernel_fp16I11BaselineDivEvPK6__halfS3_PS1_iiii_param_1,
	.param .u64 .ptr .align 1 _Z40baseline_elementwise_rowwise_kernel_fp16I11BaselineDivEvPK6__halfS3_PS1_iiii_param_2,
	.param .u32 _Z40baseline_elementwise_rowwise_kernel_fp16I11BaselineDivEvPK6__halfS3_PS1_iiii_param_3,
	.param .u32 _Z40baseline_elementwise_rowwise_kernel_fp16I11BaselineDivEvPK6__halfS3_PS1_iiii_param_4,
	.param .u32 _Z40baseline_elementwise_rowwise_kernel_fp16I11BaselineDivEvPK6__halfS3_PS1_iiii_param_5,
	.param .u32 _Z40baseline_elementwise_rowwise_kernel_fp16I11BaselineDivEvPK6__halfS3_PS1_iiii_param_6
)
{
	.reg .pred 	%p<8>;
	.reg .b16 	%rs<10>;
	.reg .b32 	%r<21>;
	.reg .b64 	%rd<13>;
	// demoted variable
	.shared .align 2 .b8 _ZZ40baseline_elementwise_rowwise_kernel_fp16I11BaselineDivEvPK6__halfS3_PS1_iiiiE8shared_A[2048];
	// demoted variable
	.shared .align 2 .b8 _ZZ40baseline_elementwise_rowwise_kernel_fp16I11BaselineDivEvPK6__halfS3_PS1_iiiiE8shared_B[64];
	ld.param.u64 	%rd1, [_Z40baseline_elementwise_rowwise_kernel_fp16I11BaselineDivEvPK6__halfS3_PS1_iiii_param_0];
	ld.param.u64 	%rd2, [_Z40baseline_elementwise_rowwise_kernel_fp16I11BaselineDivEvPK6__halfS3_PS1_iiii_param_1];
	ld.param.u64 	%rd3, [_Z40baseline_elementwise_rowwise_kernel_fp16I11BaselineDivEvPK6__halfS3_PS1_iiii_param_2];
	ld.param.u32 	%r8, [_Z40baseline_elementwise_rowwise_kernel_fp16I11BaselineDivEvPK6__halfS3_PS1_iiii_param_3];
	ld.param.u32 	%r7, [_Z40baseline_elementwise_rowwise_kernel_fp16I11BaselineDivEvPK6__halfS3_PS1_iiii_param_4];
	mov.u32 	%r9, %ctaid.y;
	shl.b32 	%r10, %r9, 5;
	mov.u32 	%r1, %tid.y;
	add.s32 	%r2, %r10, %r1;
	mov.u32 	%r11, %ctaid.x;
	shl.b32 	%r12, %r11, 5;
	mov.u32 	%r3, %tid.x;
	add.s32 	%r4, %r12, %r3;
	setp.lt.s32 	%p2, %r2, %r8;
	setp.lt.s32 	%p3, %r4, %r7;
	and.pred  	%p1, %p2, %p3;
	shl.b32 	%r13, %r1, 6;
	mov.u32 	%r14, _ZZ40baseline_elementwise_rowwise_kernel_fp16I11BaselineDivEvPK6__halfS3_PS1_iiiiE8shared_A;
	add.s32 	%r15, %r14, %r13;
	shl.b32 	%r16, %r3, 1;
	add.s32 	%r5, %r15, %r16;
	not.pred 	%p4, %p1;
	@%p4 bra 	$L__BB7_2;
	cvta.to.global.u64 	%rd4, %rd1;
	mad.lo.s32 	%r17, %r7, %r2, %r4;
	mul.wide.s32 	%rd5, %r17, 2;
	add.s64 	%rd6, %rd4, %rd5;
	ld.global.nc.u16 	%rs2, [%rd6];
	st.shared.u16 	[%r5], %rs2;
	bra.uni 	$L__BB7_3;
$L__BB7_2:
	mov.b16 	%rs1, 0;
	st.shared.u16 	[%r5], %rs1;
$L__BB7_3:
	setp.ne.s32 	%p5, %r3, 0;
	shl.b32 	%r18, %r1, 1;
	mov.u32 	%r19, _ZZ40baseline_elementwise_rowwise_kernel_fp16I11BaselineDivEvPK6__halfS3_PS1_iiiiE8shared_B;
	add.s32 	%r6, %r19, %r18;
	@%p5 bra 	$L__BB7_5;
	cvta.to.global.u64 	%rd7, %rd2;
	mul.wide.u32 	%rd8, %r2, 2;
	add.s64 	%rd9, %rd7, %rd8;
	ld.global.nc.u16 	%rs3, [%rd9];
	st.shared.u16 	[%r6], %rs3;
$L__BB7_5:
	bar.sync 	0;
	@%p4 bra 	$L__BB7_7;
	ld.shared.u16 	%rs4, [%r5];
	ld.shared.u16 	%rs5, [%r6];
	and.b16  	%rs6, %rs4, 32767;
	setp.eq.s16 	%p7, %rs6, 0;
	sub.s16 	%rs7, %rs4, %rs5;
	add.s16 	%rs8, %rs7, 15360;
	selp.b16 	%rs9, 0, %rs8, %p7;
	mad.lo.s32 	%r20, %r7, %r2, %r4;
	cvta.to.global.u64 	%rd10, %rd3;
	mul.wide.s32 	%rd11, %r20, 2;
	add.s64 	%rd12, %rd10, %rd11;
	st.global.u16 	[%rd12], %rs9;
$L__BB7_7:
	ret;

}
	// .globl	_Z31Qelementwise_single_kernel_fp16I13DequantizeMulEvPK6__halfS3_PS1_iiiis
.visible .entry _Z31Qelementwise_single_kernel_fp16I13DequantizeMulEvPK6__halfS3_PS1_iiiis(
	.param .u64 .ptr .align 1 _Z31Qelementwise_single_kernel_fp16I13DequantizeMulEvPK6__halfS3_PS1_iiiis_param_0,
	.param .u64 .ptr .align 1 _Z31Qelementwise_single_kernel_fp16I13DequantizeMulEvPK6__halfS3_PS1_iiiis_param_1,
	.param .u64 .ptr .align 1 _Z31Qelementwise_single_kernel_fp16I13DequantizeMulEvPK6__halfS3_PS1_iiiis_param_2,
	.param .u32 _Z31Qelementwise_single_kernel_fp16I13DequantizeMulEvPK6__halfS3_PS1_iiiis_param_3,
	.param .u32 _Z31Qelementwise_single_kernel_fp16I13DequantizeMulEvPK6__halfS3_PS1_iiiis_param_4,
	.param .u32 _Z31Qelementwise_single_kernel_fp16I13DequantizeMulEvPK6__halfS3_PS1_iiiis_param_5,
	.param .u32 _Z31Qelementwise_single_kernel_fp16I13DequantizeMulEvPK6__halfS3_PS1_iiiis_param_6,
	.param .u16 _Z31Qelementwise_single_kernel_fp16I13DequantizeMulEvPK6__halfS3_PS1_iiiis_param_7
)
{
	.reg .pred 	%p<8>;
	.reg .b16 	%rs<18>;
	.reg .b32 	%r<18>;
	.reg .b64 	%rd<11>;
	// demoted variable
	.shared .align 2 .b8 _ZZ31Qelementwise_single_kernel_fp16I13DequantizeMulEvPK6__halfS3_PS1_iiiisE8shared_A[2048];
	ld.param.u64 	%rd1, [_Z31Qelementwise_single_kernel_fp16I13DequantizeMulEvPK6__halfS3_PS1_iiiis_param_0];
	ld.param.u64 	%rd3, [_Z31Qelementwise_single_kernel_fp16I13DequantizeMulEvPK6__halfS3_PS1_iiiis_param_1];
	ld.param.u64 	%rd2, [_Z31Qelementwise_single_kernel_fp16I13DequantizeMulEvPK6__halfS3_PS1_iiiis_param_2];
	ld.param.u32 	%r5, [_Z31Qelementwise_single_kernel_fp16I13DequantizeMulEvPK6__halfS3_PS1_iiiis_param_3];
	ld.param.u32 	%r4, [_Z31Qelementwise_single_kernel_fp16I13DequantizeMulEvPK6__halfS3_PS1_iiiis_param_4];
	ld.param.u16 	%rs2, [_Z31Qelementwise_single_kernel_fp16I13DequantizeMulEvPK6__halfS3_PS1_iiiis_param_7];
	cvta.to.global.u64 	%rd4, %rd3;
	ld.global.nc.u16 	%rs1, [%rd4];
	mov.u32 	%r6, %ctaid.y;
	shl.b32 	%r7, %r6, 5;
	mov.u32 	%r8, %tid.y;
	add.s32 	%r1, %r7, %r8;
	mov.u32 	%r9, %ctaid.x;
	shl.b32 	%r10, %r9, 5;
	mov.u32 	%r11, %tid.x;
	add.s32 	%r2, %r10, %r11;
	setp.lt.s32 	%p2, %r1, %r5;
	setp.lt.s32 	%p3, %r2, %r4;
	and.pred  	%p1, %p2, %p3;
	shl.b32 	%r12, %r8, 6;
	mov.u32 	%r13, _ZZ31Qelementwise_single_kernel_fp16I13DequantizeMulEvPK6__halfS3_PS1_iiiisE8shared_A;
	add.s32 	%r14, %r13, %r12;
	shl.b32 	%r15, %r11, 1;
	add.s32 	%r3, %r14, %r15;
	not.pred 	%p4, %p1;
	@%p4 bra 	$L__BB8_2;
	cvta.to.global.u64 	%rd5, %rd1;
	mad.lo.s32 	%r16, %r4, %r1, %r2;
	mul.wide.s32 	%rd6, %r16, 2;
	add.s64 	%rd7, %rd5, %rd6;
	ld.global.nc.u16 	%rs4, [%rd7];
	st.shared.u16 	[%r3], %rs4;
	bra.uni 	$L__BB8_3;
$L__BB8_2:
	mov.b16 	%rs3, 0;
	st.shared.u16 	[%r3], %rs3;
$L__BB8_3:
	bar.sync 	0;
	@%p4 bra 	$L__BB8_5;
	ld.shared.u16 	%rs5, [%r3];
	and.b16  	%rs6, %rs5, 32767;
	setp.eq.s16 	%p6, %rs6, 0;
	and.b16  	%rs7, %rs1, 32767;
	setp.eq.s16 	%p7, %rs7, 0;
	xor.b16  	%rs8, %rs5, %rs1;
	and.b16  	%rs9, %rs8, -32768;
	add.s16 	%rs10, %rs6, %rs7;
	add.s16 	%rs11, %rs2, 15360;
	max.u16 	%rs12, %rs10, %rs11;
	sub.s16 	%rs13, %rs12, %rs11;
	and.b16  	%rs14, %rs13, 32767;
	or.b16  	%rs15, %rs14, %rs9;
	selp.b16 	%rs16, 0, %rs15, %p6;
	selp.b16 	%rs17, 0, %rs16, %p7;
	mad.lo.s32 	%r17, %r4, %r1, %r2;
	cvta.to.global.u64 	%rd8, %rd2;
	mul.wide.s32 	%rd9, %r17, 2;
	add.s64 	%rd10, %rd8, %rd9;
	st.global.u16 	[%rd10], %rs17;
$L__BB8_5:
	ret;

}
	// .globl	_Z28Qelementwise_all_kernel_fp16I13DequantizeMulEvPK6__halfS3_PS1_iiiis
.visible .entry _Z28Qelementwise_all_kernel_fp16I13DequantizeMulEvPK6__halfS3_PS1_iiiis(
	.param .u64 .ptr .align 1 _Z28Qelementwise_all_kernel_fp16I13DequantizeMulEvPK6__halfS3_PS1_iiiis_param_0,
	.param .u64 .ptr .align 1 _Z28Qelementwise_all_kernel_fp16I13DequantizeMulEvPK6__halfS3_PS1_iiiis_param_1,
	.param .u64 .ptr .align 1 _Z28Qelementwise_all_kernel_fp16I13DequantizeMulEvPK6__halfS3_PS1_iiiis_param_2,
	.param .u32 _Z28Qelementwise_all_kernel_fp16I13DequantizeMulEvPK6__halfS3_PS1_iiiis_param_3,
	.param .u32 _Z28Qelementwise_all_kernel_fp16I13DequantizeMulEvPK6__halfS3_PS1_iiiis_param_4,
	.param .u32 _Z28Qelementwise_all_kernel_fp16I13DequantizeMulEvPK6__halfS3_PS1_iiiis_param_5,
	.param .u32 _Z28Qelementwise_all_kernel_fp16I13DequantizeMulEvPK6__halfS3_PS1_iiiis_param_6,
	.param .u16 _Z28Qelementwise_all_kernel_fp16I13DequantizeMulEvPK6__halfS3_PS1_iiiis_param_7
)
{
	.reg .pred 	%p<11>;
	.reg .b16 	%rs<20>;
	.reg .b32 	%r<26>;
	.reg .b64 	%rd<13>;
	// demoted variable
	.shared .align 2 .b8 _ZZ28Qelementwise_all_kernel_fp16I13DequantizeMulEvPK6__halfS3_PS1_iiiisE8shared_A[2048];
	// demoted variable
	.shared .align 2 .b8 _ZZ28Qelementwise_all_kernel_fp16I13DequantizeMulEvPK6__halfS3_PS1_iiiisE8shared_B[2048];
	ld.param.u64 	%rd1, [_Z28Qelementwise_all_kernel_fp16I13DequantizeMulEvPK6__halfS3_PS1_iiiis_param_0];
	ld.param.u64 	%rd2, [_Z28Qelementwise_all_kernel_fp16I13DequantizeMulEvPK6__halfS3_PS1_iiiis_param_1];
	ld.param.u64 	%rd3, [_Z28Qelementwise_all_kernel_fp16I13DequantizeMulEvPK6__halfS3_PS1_iiiis_param_2];
	ld.param.u32 	%r10, [_Z28Qelementwise_all_kernel_fp16I13DequantizeMulEvPK6__halfS3_PS1_iiiis_param_3];
	ld.param.u32 	%r7, [_Z28Qelementwise_all_kernel_fp16I13DequantizeMulEvPK6__halfS3_PS1_iiiis_param_4];
	ld.param.u32 	%r8, [_Z28Qelementwise_all_kernel_fp16I13DequantizeMulEvPK6__halfS3_PS1_iiiis_param_5];
	ld.param.u32 	%r9, [_Z28Qelementwise_all_kernel_fp16I13DequantizeMulEvPK6__halfS3_PS1_iiiis_param_6];
	ld.param.u16 	%rs1, [_Z28Qelementwise_all_kernel_fp16I13DequantizeMulEvPK6__halfS3_PS1_iiiis_param_7];
	mov.u32 	%r11, %ctaid.y;
	shl.b32 	%r12, %r11, 5;
	mov.u32 	%r1, %tid.y;
	add.s32 	%r2, %r12, %r1;
	mov.u32 	%r13, %ctaid.x;
	shl.b32 	%r14, %r13, 5;
	mov.u32 	%r3, %tid.x;
	add.s32 	%r4, %r14, %r3;
	setp.lt.s32 	%p2, %r2, %r10;
	setp.lt.s32 	%p3, %r4, %r7;
	and.pred  	%p1, %p2, %p3;
	shl.b32 	%r15, %r1, 6;
	mov.u32 	%r16, _ZZ28Qelementwise_all_kernel_fp16I13DequantizeMulEvPK6__halfS3_PS1_iiiisE8shared_A;
	add.s32 	%r17, %r16, %r15;
	shl.b32 	%r18, %r3, 1;
	add.s32 	%r5, %r17, %r18;
	not.pred 	%p4, %p1;
	@%p4 bra 	$L__BB9_2;
	cvta.to.global.u64 	%rd4, %rd1;
	mad.lo.s32 	%r19, %r7, %r2, %r4;
	mul.wide.s32 	%rd5, %r19, 2;
	add.s64 	%rd6, %rd4, %rd5;
	ld.global.nc.u16 	%rs3, [%rd6];
	st.shared.u16 	[%r5], %rs3;
	bra.uni 	$L__BB9_3;
$L__BB9_2:
	mov.b16 	%rs2, 0;
	st.shared.u16 	[%r5], %rs2;
$L__BB9_3:
	setp.ge.s32 	%p5, %r2, %r8;
	setp.ge.s32 	%p6, %r4, %r9;
	mov.u32 	%r21, _ZZ28Qelementwise_all_kernel_fp16I13DequantizeMulEvPK6__halfS3_PS1_iiiisE8shared_B;
	add.s32 	%r22, %r21, %r15;
	add.s32 	%r6, %r22, %r18;
	or.pred  	%p7, %p5, %p6;
	@%p7 bra 	$L__BB9_5;
	mad.lo.s32 	%r24, %r9, %r2, %r4;
	cvta.to.global.u64 	%rd7, %rd2;
	mul.wide.s32 	%rd8, %r24, 2;
	add.s64 	%rd9, %rd7, %rd8;
	ld.global.nc.u16 	%rs5, [%rd9];
	st.shared.u16 	[%r6], %rs5;
	bra.uni 	$L__BB9_6;
$L__BB9_5:
	mov.b16 	%rs4, 0;
	st.shared.u16 	[%r6], %rs4;
$L__BB9_6:
	bar.sync 	0;
	@%p4 bra 	$L__BB9_8;
	ld.shared.u16 	%rs6, [%r5];
	ld.shared.u16 	%rs7, [%r6];
	and.b16  	%rs8, %rs6, 32767;
	setp.eq.s16 	%p9, %rs8, 0;
	and.b16  	%rs9, %rs7, 32767;
	setp.eq.s16 	%p10, %rs9, 0;
	xor.b16  	%rs10, %rs7, %rs6;
	and.b16  	%rs11, %rs10, -32768;
	add.s16 	%rs12, %rs9, %rs8;
	add.s16 	%rs13, %rs1, 15360;
	max.u16 	%rs14, %rs12, %rs13;
	sub.s16 	%rs15, %rs14, %rs13;
	and.b16  	%rs16, %rs15, 32767;
	or.b16  	%rs17, %rs16, %rs11;
	selp.b16 	%rs18, 0, %rs17, %p10;
	selp.b16 	%rs19, 0, %rs18, %p9;
	mad.lo.s32 	%r25, %r7, %r2, %r4;
	cvta.to.global.u64 	%rd10, %rd3;
	mul.wide.s32 	%rd11, %r25, 2;
	add.s64 	%rd12, %rd10, %rd11;
	st.global.u16 	[%rd12], %rs19;
$L__BB9_8:
	ret;

}
	// .globl	_Z32Qelementwise_rowwise_kernel_fp16I13DequantizeMulEvPK6__halfS3_PS1_iiiis
.visible .entry _Z32Qelementwise_rowwise_kernel_fp16I13DequantizeMulEvPK6__halfS3_PS1_iiiis(
	.param .u64 .ptr .align 1 _Z32Qelementwise_rowwise_kernel_fp16I13DequantizeMulEvPK6__halfS3_PS1_iiiis_param_0,
	.param .u64 .ptr .align 1 _Z32Qelementwise_rowwise_kernel_fp16I13DequantizeMulEvPK6__halfS3_PS1_iiiis_param_1,
	.param .u64 .ptr .align 1 _Z32Qelementwise_rowwise_kernel_fp16I13DequantizeMulEvPK6__halfS3_PS1_iiiis_param_2,
	.param .u32 _Z32Qelementwise_rowwise_kernel_fp16I13DequantizeMulEvPK6__halfS3_PS1_iiiis_param_3,
	.param .u32 _Z32Qelementwise_rowwise_kernel_fp16I13DequantizeMulEvPK6__halfS3_PS1_iiiis_param_4,
	.param .u32 _Z32Qelementwise_rowwise_kernel_fp16I13DequantizeMulEvPK6__halfS3_PS1_iiiis_param_5,
	.param .u32 _Z32Qelementwise_rowwise_kernel_fp16I13DequantizeMulEvPK6__halfS3_PS1_iiiis_param_6,
	.param .u16 _Z32Qelementwise_rowwise_kernel_fp16I13DequantizeMulEvPK6__halfS3_PS1_iiiis_param_7
)
{
	.reg .pred 	%p<9>;
	.reg .b16 	%rs<19>;
	.reg .b32 	%r<21>;
	.reg .b64 	%rd<13>;
	// demoted variable
	.shared .align 2 .b8 _ZZ32Qelementwise_rowwise_kernel_fp16I13DequantizeMulEvPK6__halfS3_PS1_iiiisE8shared_A[2048];
	// demoted variable
	.shared .align 2 .b8 _ZZ32Qelementwise_rowwise_kernel_fp16I13DequantizeMulEvPK6__halfS3_PS1_iiiisE8shared_B[64];
	ld.param.u64 	%rd1, [_Z32Qelementwise_rowwise_kernel_fp16I13DequantizeMulEvPK6__halfS3_PS1_iiiis_param_0];
	ld.param.u64 	%rd2, [_Z32Qelementwise_rowwise_kernel_fp16I13DequantizeMulEvPK6__halfS3_PS1_iiiis_param_1];
	ld.param.u64 	%rd3, [_Z32Qelementwise_rowwise_kernel_fp16I13DequantizeMulEvPK6__halfS3_PS1_iiiis_param_2];
	ld.param.u32 	%r8, [_Z32Qelementwise_rowwise_kernel_fp16I13DequantizeMulEvPK6__halfS3_PS1_iiiis_param_3];
	ld.param.u32 	%r7, [_Z32Qelementwise_rowwise_kernel_fp16I13DequantizeMulEvPK6__halfS3_PS1_iiiis_param_4];
	ld.param.u16 	%rs1, [_Z32Qelementwise_rowwise_kernel_fp16I13DequantizeMulEvPK6__halfS3_PS1_iiiis_param_7];
	mov.u32 	%r9, %ctaid.y;
	shl.b32 	%r10, %r9, 5;
	mov.u32 	%r1, %tid.y;
	add.s32 	%r2, %r10, %r1;
	mov.u32 	%r11, %ctaid.x;
	shl.b32 	%r12, %r11, 5;
	mov.u32 	%r3, %tid.x;
	add.s32 	%r4, %r12, %r3;
	setp.lt.s32 	%p2, %r2, %r8;
	setp.lt.s32 	%p3, %r4, %r7;
	and.pred  	%p1, %p2, %p3;
	shl.b32 	%r13, %r1, 6;
	mov.u32 	%r14, _ZZ32Qelementwise_rowwise_kernel_fp16I13DequantizeMulEvPK6__halfS3_PS1_iiiisE8shared_A;
	add.s32 	%r15, %r14, %r13;
	shl.b32 	%r16, %r3, 1;
	add.s32 	%r5, %r15, %r16;
	not.pred 	%p4, %p1;
	@%p4 bra 	$L__BB10_2;
	cvta.to.global.u64 	%rd4, %rd1;
	mad.lo.s32 	%r17, %r7, %r2, %r4;
	mul.wide.s32 	%rd5, %r17, 2;
	add.s64 	%rd6, %rd4, %rd5;
	ld.global.nc.u16 	%rs3, [%rd6];
	st.shared.u16 	[%r5], %rs3;
	bra.uni 	$L__BB10_3;
$L__BB10_2:
	mov.b16 	%rs2, 0;
	st.shared.u16 	[%r5], %rs2;
$L__BB10_3:
	setp.ne.s32 	%p5, %r3, 0;
	shl.b32 	%r18, %r1, 1;
	mov.u32 	%r19, _ZZ32Qelementwise_rowwise_kernel_fp16I13DequantizeMulEvPK6__halfS3_PS1_iiiisE8shared_B;
	add.s32 	%r6, %r19, %r18;
	@%p5 bra 	$L__BB10_5;
	cvta.to.global.u64 	%rd7, %rd2;
	mul.wide.u32 	%rd8, %r2, 2;
	add.s64 	%rd9, %rd7, %rd8;
	ld.global.nc.u16 	%rs4, [%rd9];
	st.shared.u16 	[%r6], %rs4;
$L__BB10_5:
	bar.sync 	0;
	@%p4 bra 	$L__BB10_7;
	ld.shared.u16 	%rs5, [%r5];
	ld.shared.u16 	%rs6, [%r6];
	and.b16  	%rs7, %rs5, 32767;
	setp.eq.s16 	%p7, %rs7, 0;
	and.b16  	%rs8, %rs6, 32767;
	setp.eq.s16 	%p8, %rs8, 0;
	xor.b16  	%rs9, %rs6, %rs5;
	and.b16  	%rs10, %rs9, -32768;
	add.s16 	%rs11, %rs8, %rs7;
	add.s16 	%rs12, %rs1, 15360;
	max.u16 	%rs13, %rs11, %rs12;
	sub.s16 	%rs14, %rs13, %rs12;
	and.b16  	%rs15, %rs14, 32767;
	or.b16  	%rs16, %rs15, %rs10;
	selp.b16 	%rs17, 0, %rs16, %p8;
	selp.b16 	%rs18, 0, %rs17, %p7;
	mad.lo.s32 	%r20, %r7, %r2, %r4;
	cvta.to.global.u64 	%rd10, %rd3;
	mul.wide.s32 	%rd11, %r20, 2;
	add.s64 	%rd12, %rd10, %rd11;
	st.global.u16 	[%rd12], %rs18;
$L__BB10_7:
	ret;

}
	// .globl	_Z31Qelementwise_single_kernel_fp16I11QuantizeDivEvPK6__halfS3_PS1_iiiis
.visible .entry _Z31Qelementwise_single_kernel_fp16I11QuantizeDivEvPK6__halfS3_PS1_iiiis(
	.param .u64 .ptr .align 1 _Z31Qelementwise_single_kernel_fp16I11QuantizeDivEvPK6__halfS3_PS1_iiiis_param_0,
	.param .u64 .ptr .align 1 _Z31Qelementwise_single_kernel_fp16I11QuantizeDivEvPK6__halfS3_PS1_iiiis_param_1,
	.param .u64 .ptr .align 1 _Z31Qelementwise_single_kernel_fp16I11QuantizeDivEvPK6__halfS3_PS1_iiiis_param_2,
	.param .u32 _Z31Qelementwise_single_kernel_fp16I11QuantizeDivEvPK6__halfS3_PS1_iiiis_param_3,
	.param .u32 _Z31Qelementwise_single_kernel_fp16I11QuantizeDivEvPK6__halfS3_PS1_iiiis_param_4,
	.param .u32 _Z31Qelementwise_single_kernel_fp16I11QuantizeDivEvPK6__halfS3_PS1_iiiis_param_5,
	.param .u32 _Z31Qelementwise_single_kernel_fp16I11QuantizeDivEvPK6__halfS3_PS1_iiiis_param_6,
	.param .u16 _Z31Qelementwise_single_kernel_fp16I11QuantizeDivEvPK6__halfS3_PS1_iiiis_param_7
)
{
	.reg .pred 	%p<8>;
	.reg .b16 	%rs<17>;
	.reg .b32 	%r<18>;
	.reg .b64 	%rd<11>;
	// demoted variable
	.shared .align 2 .b8 _ZZ31Qelementwise_single_kernel_fp16I11QuantizeDivEvPK6__halfS3_PS1_iiiisE8shared_A[2048];
	ld.param.u64 	%rd1, [_Z31Qelementwise_single_kernel_fp16I11QuantizeDivEvPK6__halfS3_PS1_iiiis_param_0];
	ld.param.u64 	%rd3, [_Z31Qelementwise_single_kernel_fp16I11QuantizeDivEvPK6__halfS3_PS1_iiiis_param_1];
	ld.param.u64 	%rd2, [_Z31Qelementwise_single_kernel_fp16I11QuantizeDivEvPK6__halfS3_PS1_iiiis_param_2];
	ld.param.u32 	%r5, [_Z31Qelementwise_single_kernel_fp16I11QuantizeDivEvPK6__halfS3_PS1_iiiis_param_3];
	ld.param.u32 	%r4, [_Z31Qelementwise_single_kernel_fp16I11QuantizeDivEvPK6__halfS3_PS1_iiiis_param_4];
	ld.param.u16 	%rs2, [_Z31Qelementwise_single_kernel_fp16I11QuantizeDivEvPK6__halfS3_PS1_iiiis_param_7];
	cvta.to.global.u64 	%rd4, %rd3;
	ld.global.nc.u16 	%rs1, [%rd4];
	mov.u32 	%r6, %ctaid.y;
	shl.b32 	%r7, %r6, 5;
	mov.u32 	%r8, %tid.y;
	add.s32 	%r1, %r7, %r8;
	mov.u32 	%r9, %ctaid.x;
	shl.b32 	%r10, %r9, 5;
	mov.u32 	%r11, %tid.x;
	add.s32 	%r2, %r10, %r11;
	setp.lt.s32 	%p2, %r1, %r5;
	setp.lt.s32 	%p3, %r2, %r4;
	and.pred  	%p1, %p2, %p3;
	shl.b32 	%r12, %r8, 6;
	mov.u32 	%r13, _ZZ31Qelementwise_single_kernel_fp16I11QuantizeDivEvPK6__halfS3_PS1_iiiisE8shared_A;
	add.s32 	%r14, %r13, %r12;
	shl.b32 	%r15, %r11, 1;
	add.s32 	%r3, %r14, %r15;
	not.pred 	%p4, %p1;
	@%p4 bra 	$L__BB11_2;
	cvta.to.global.u64 	%rd5, %rd1;
	mad.lo.s32 	%r16, %r4, %r1, %r2;
	mul.wide.s32 	%rd6, %r16, 2;
	add.s64 	%rd7, %rd5, %rd6;
	ld.global.nc.u16 	%rs4, [%rd7];
	st.shared.u16 	[%r3], %rs4;
	bra.uni 	$L__BB11_3;
$L__BB11_2:
	mov.b16 	%rs3, 0;
	st.shared.u16 	[%r3], %rs3;
$L__BB11_3:
	bar.sync 	0;
	@%p4 bra 	$L__BB11_5;
	ld.shared.u16 	%rs5, [%r3];
	and.b16  	%rs6, %rs5, 32767;
	setp.eq.s16 	%p6, %rs6, 0;
	xor.b16  	%rs7, %rs5, %rs1;
	and.b16  	%rs8, %rs7, -32768;
	add.s16 	%rs9, %rs2, %rs6;
	add.s16 	%rs10, %rs9, 15360;
	sub.s16 	%rs11, %rs10, %rs1;
	and.b16  	%rs12, %rs1, 32767;
	setp.lt.u16 	%p7, %rs10, %rs12;
	and.b16  	%rs13, %rs11, 32767;
	selp.b16 	%rs14, 0, %rs13, %p7;
	or.b16  	%rs15, %rs14, %rs8;
	selp.b16 	%rs16, 0, %rs15, %p6;
	mad.lo.s32 	%r17, %r4, %r1, %r2;
	cvta.to.global.u64 	%rd8, %rd2;
	mul.wide.s32 	%rd9, %r17, 2;
	add.s64 	%rd10, %rd8, %rd9;
	st.global.u16 	[%rd10], %rs16;
$L__BB11_5:
	ret;

}
	// .globl	_Z28Qelementwise_all_kernel_fp16I11QuantizeDivEvPK6__halfS3_PS1_iiiis
.visible .entry _Z28Qelementwise_all_kernel_fp16I11QuantizeDivEvPK6__halfS3_PS1_iiiis(
	.param .u64 .ptr .align 1 _Z28Qelementwise_all_kernel_fp16I11QuantizeDivEvPK6__halfS3_PS1_iiiis_param_0,
	.param .u64 .ptr .align 1 _Z28Qelementwise_all_kernel_fp16I11QuantizeDivEvPK6__halfS3_PS1_iiiis_param_1,
	.param .u64 .ptr .align 1 _Z28Qelementwise_all_kernel_fp16I11QuantizeDivEvPK6__halfS3_PS1_iiiis_param_2,
	.param .u32 _Z28Qelementwise_all_kernel_fp16I11QuantizeDivEvPK6__halfS3_PS1_iiiis_param_3,
	.param .u32 _Z28Qelementwise_all_kernel_fp16I11QuantizeDivEvPK6__halfS3_PS1_iiiis_param_4,
	.param .u32 _Z28Qelementwise_all_kernel_fp16I11QuantizeDivEvPK6__halfS3_PS1_iiiis_param_5,
	.param .u32 _Z28Qelementwise_all_kernel_fp16I11QuantizeDivEvPK6__halfS3_PS1_iiiis_param_6,
	.param .u16 _Z28Qelementwise_all_kernel_fp16I11QuantizeDivEvPK6__halfS3_PS1_iiiis_param_7
)
{
	.reg .pred 	%p<11>;
	.reg .b16 	%rs<19>;
	.reg .b32 	%r<26>;
	.reg .b64 	%rd<13>;
	// demoted variable
	.shared .align 2 .b8 _ZZ28Qelementwise_all_kernel_fp16I11QuantizeDivEvPK6__halfS3_PS1_iiiisE8shared_A[2048];
	// demoted variable
	.shared .align 2 .b8 _ZZ28Qelementwise_all_kernel_fp16I11QuantizeDivEvPK6__halfS3_PS1_iiiisE8shared_B[2048];
	ld.param.u64 	%rd1, [_Z28Qelementwise_all_kernel_fp16I11QuantizeDivEvPK6__halfS3_PS1_iiiis_param_0];
	ld.param.u64 	%rd2, [_Z28Qelementwise_all_kernel_fp16I11QuantizeDivEvPK6__halfS3_PS1_iiiis_param_1];
	ld.param.u64 	%rd3, [_Z28Qelementwise_all_kernel_fp16I11QuantizeDivEvPK6__halfS3_PS1_iiiis_param_2];
	ld.param.u32 	%r10, [_Z28Qelementwise_all_kernel_fp16I11QuantizeDivEvPK6__halfS3_PS1_iiiis_param_3];
	ld.param.u32 	%r7, [_Z28Qelementwise_all_kernel_fp16I11QuantizeDivEvPK6__halfS3_PS1_iiiis_param_4];
	ld.param.u32 	%r8, [_Z28Qelementwise_all_kernel_fp16I11QuantizeDivEvPK6__halfS3_PS1_iiiis_param_5];
	ld.param.u32 	%r9, [_Z28Qelementwise_all_kernel_fp16I11QuantizeDivEvPK6__halfS3_PS1_iiiis_param_6];
	ld.param.u16 	%rs1, [_Z28Qelementwise_all_kernel_fp16I11QuantizeDivEvPK6__halfS3_PS1_iiiis_param_7];
	mov.u32 	%r11, %ctaid.y;
	shl.b32 	%r12, %r11, 5;
	mov.u32 	%r1, %tid.y;
	add.s32 	%r2, %r12, %r1;
	mov.u32 	%r13, %ctaid.x;
	shl.b32 	%r14, %r13, 5;
	mov.u32 	%r3, %tid.x;
	add.s32 	%r4, %r14, %r3;
	setp.lt.s32 	%p2, %r2, %r10;
	setp.lt.s32 	%p3, %r4, %r7;
	and.pred  	%p1, %p2, %p3;
	shl.b32 	%r15, %r1, 6;
	mov.u32 	%r16, _ZZ28Qelementwise_all_kernel_fp16I11QuantizeDivEvPK6__halfS3_PS1_iiiisE8shared_A;
	add.s32 	%r17, %r16, %r15;
	shl.b32 	%r18, %r3, 1;
	add.s32 	%r5, %r17, %r18;
	not.pred 	%p4, %p1;
	@%p4 bra 	$L__BB12_2;
	cvta.to.global.u64 	%rd4, %rd1;
	mad.lo.s32 	%r19, %r7, %r2, %r4;
	mul.wide.s32 	%rd5, %r19, 2;
	add.s64 	%rd6, %rd4, %rd5;
	ld.global.nc.u16 	%rs3, [%rd6];
	st.shared.u16 	[%r5], %rs3;
	bra.uni 	$L__BB12_3;
$L__BB12_2:
	mov.b16 	%rs2, 0;
	st.shared.u16 	[%r5], %rs2;
$L__BB12_3:
	setp.ge.s32 	%p5, %r2, %r8;
	setp.ge.s32 	%p6, %r4, %r9;
	mov.u32 	%r21, _ZZ28Qelementwise_all_kernel_fp16I11QuantizeDivEvPK6__halfS3_PS1_iiiisE8shared_B;
	add.s32 	%r22, %r21, %r15;
	add.s32 	%r6, %r22, %r18;
	or.pred  	%p7, %p5, %p6;
	@%p7 bra 	$L__BB12_5;
	mad.lo.s32 	%r24, %r9, %r2, %r4;
	cvta.to.global.u64 	%rd7, %rd2;
	mul.wide.s32 	%rd8, %r24, 2;
	add.s64 	%rd9, %rd7, %rd8;
	ld.global.nc.u16 	%rs5, [%rd9];
	st.shared.u16 	[%r6], %rs5;
	bra.uni 	$L__BB12_6;
$L__BB12_5:
	mov.b16 	%rs4, 0;
	st.shared.u16 	[%r6], %rs4;
$L__BB12_6:
	bar.sync 	0;
	@%p4 bra 	$L__BB12_8;
	ld.shared.u16 	%rs6, [%r5];
	ld.shared.u16 	%rs7, [%r6];
	and.b16  	%rs8, %rs6, 32767;
	setp.eq.s16 	%p9, %rs8, 0;
	xor.b16  	%rs9, %rs7, %rs6;
	and.b16  	%rs10, %rs9, -32768;
	add.s16 	%rs11, %rs1, %rs8;
	add.s16 	%rs12, %rs11, 15360;
	sub.s16 	%rs13, %rs12, %rs7;
	and.b16  	%rs14, %rs7, 32767;
	setp.lt.u16 	%p10, %rs12, %rs14;
	and.b16  	%rs15, %rs13, 32767;
	selp.b16 	%rs16, 0, %rs15, %p10;
	or.b16  	%rs17, %rs16, %rs10;
	selp.b16 	%rs18, 0, %rs17, %p9;
	mad.lo.s32 	%r25, %r7, %r2, %r4;
	cvta.to.global.u64 	%rd10, %rd3;
	mul.wide.s32 	%rd11, %r25, 2;
	add.s64 	%rd12, %rd10, %rd11;
	st.global.u16 	[%rd12], %rs18;
$L__BB12_8:
	ret;

}
	// .globl	_Z32Qelementwise_rowwise_kernel_fp16I11QuantizeDivEvPK6__halfS3_PS1_iiiis
.visible .entry _Z32Qelementwise_rowwise_kernel_fp16I11QuantizeDivEvPK6__halfS3_PS1_iiiis(
	.param .u64 .ptr .align 1 _Z32Qelementwise_rowwise_kernel_fp16I11QuantizeDivEvPK6__halfS3_PS1_iiiis_param_0,
	.param .u64 .ptr .align 1 _Z32Qelementwise_rowwise_kernel_fp16I11QuantizeDivEvPK6__halfS3_PS1_iiiis_param_1,
	.param .u64 .ptr .align 1 _Z32Qelementwise_rowwise_kernel_fp16I11QuantizeDivEvPK6__halfS3_PS1_iiiis_param_2,
	.param .u32 _Z32Qelementwise_rowwise_kernel_fp16I11QuantizeDivEvPK6__halfS3_PS1_iiiis_param_3,
	.param .u32 _Z32Qelementwise_rowwise_kernel_fp16I11QuantizeDivEvPK6__halfS3_PS1_iiiis_param_4,
	.param .u32 _Z32Qelementwise_rowwise_kernel_fp16I11QuantizeDivEvPK6__halfS3_PS1_iiiis_param_5,
	.param .u32 _Z32Qelementwise_rowwise_kernel_fp16I11QuantizeDivEvPK6__halfS3_PS1_iiiis_param_6,
	.param .u16 _Z32Qelementwise_rowwise_kernel_fp16I11QuantizeDivEvPK6__halfS3_PS1_iiiis_param_7
)
{
	.reg .pred 	%p<9>;
	.reg .b16 	%rs<18>;
	.reg .b32 	%r<21>;
	.reg .b64 	%rd<13>;
	// demoted variable
	.shared .align 2 .b8 _ZZ32Qelementwise_rowwise_kernel_fp16I11QuantizeDivEvPK6__halfS3_PS1_iiiisE8shared_A[2048];
	// demoted variable
	.shared .align 2 .b8 _ZZ32Qelementwise_rowwise_kernel_fp16I11QuantizeDivEvPK6__halfS3_PS1_iiiisE8shared_B[64];
	ld.param.u64 	%rd1, [_Z32Qelementwise_rowwise_kernel_fp16I11QuantizeDivEvPK6__halfS3_PS1_iiiis_param_0];
	ld.param.u64 	%rd2, [_Z32Qelementwise_rowwise_kernel_fp16I11QuantizeDivEvPK6__halfS3_PS1_iiiis_param_1];
	ld.param.u64 	%rd3, [_Z32Qelementwise_rowwise_kernel_fp16I11QuantizeDivEvPK6__halfS3_PS1_iiiis_param_2];
	ld.param.u32 	%r8, [_Z32Qelementwise_rowwise_kernel_fp16I11QuantizeDivEvPK6__halfS3_PS1_iiiis_param_3];
	ld.param.u32 	%r7, [_Z32Qelementwise_rowwise_kernel_fp16I11QuantizeDivEvPK6__halfS3_PS1_iiiis_param_4];
	ld.param.u16 	%rs1, [_Z32Qelementwise_rowwise_kernel_fp16I11QuantizeDivEvPK6__halfS3_PS1_iiiis_param_7];
	mov.u32 	%r9, %ctaid.y;
	shl.b32 	%r10, %r9, 5;
	mov.u32 	%r1, %tid.y;
	add.s32 	%r2, %r10, %r1;
	mov.u32 	%r11, %ctaid.x;
	shl.b32 	%r12, %r11, 5;
	mov.u32 	%r3, %tid.x;
	add.s32 	%r4, %r12, %r3;
	setp.lt.s32 	%p2, %r2, %r8;
	setp.lt.s32 	%p3, %r4, %r7;
	and.pred  	%p1, %p2, %p3;
	shl.b32 	%r13, %r1, 6;
	mov.u32 	%r14, _ZZ32Qelementwise_rowwise_kernel_fp16I11QuantizeDivEvPK6__halfS3_PS1_iiiisE8shared_A;
	add.s32 	%r15, %r14, %r13;
	shl.b32 	%r16, %r3, 1;
	add.s32 	%r5, %r15, %r16;
	not.pred 	%p4, %p1;
	@%p4 bra 	$L__BB13_2;
	cvta.to.global.u64 	%rd4, %rd1;
	mad.lo.s32 	%r17, %r7, %r2, %r4;
	mul.wide.s32 	%rd5, %r17, 2;
	add.s64 	%rd6, %rd4, %rd5;
	ld.global.nc.u16 	%rs3, [%rd6];
	st.shared.u16 	[%r5], %rs3;
	bra.uni 	$L__BB13_3;
$L__BB13_2:
	mov.b16 	%rs2, 0;
	st.shared.u16 	[%r5], %rs2;
$L__BB13_3:
	setp.ne.s32 	%p5, %r3, 0;
	shl.b32 	%r18, %r1, 1;
	mov.u32 	%r19, _ZZ32Qelementwise_rowwise_kernel_fp16I11QuantizeDivEvPK6__halfS3_PS1_iiiisE8shared_B;
	add.s32 	%r6, %r19, %r18;
	@%p5 bra 	$L__BB13_5;
	cvta.to.global.u64 	%rd7, %rd2;
	mul.wide.u32 	%rd8, %r2, 2;
	add.s64 	%rd9, %rd7, %rd8;
	ld.global.nc.u16 	%rs4, [%rd9];
	st.shared.u16 	[%r6], %rs4;
$L__BB13_5:
	bar.sync 	0;
	@%p4 bra 	$L__BB13_7;
	ld.shared.u16 	%rs5, [%r5];
	ld.shared.u16 	%rs6, [%r6];
	and.b16  	%rs7, %rs5, 32767;
	setp.eq.s16 	%p7, %rs7, 0;
	xor.b16  	%rs8, %rs6, %rs5;
	and.b16  	%rs9, %rs8, -32768;
	add.s16 	%rs10, %rs1, %rs7;
	add.s16 	%rs11, %rs10, 15360;
	sub.s16 	%rs12, %rs11, %rs6;
	and.b16  	%rs13, %rs6, 32767;
	setp.lt.u16 	%p8, %rs11, %rs13;
	and.b16  	%rs14, %rs12, 32767;
	selp.b16 	%rs15, 0, %rs14, %p8;
	or.b16  	%rs16, %rs15, %rs9;
	selp.b16 	%rs17, 0, %rs16, %p7;
	mad.lo.s32 	%r20, %r7, %r2, %r4;
	cvta.to.global.u64 	%rd10, %rd3;
	mul.wide.s32 	%rd11, %r20, 2;
	add.s64 	%rd12, %rd10, %rd11;
	st.global.u16 	[%rd12], %rs17;
$L__BB13_7:
	ret;

}


// ===== COMPILED SASS (sm_100) =====

	.target	sm_100

	.elftype	@"ET_EXEC"


//--------------------- .note.nv.tkinfo           --------------------------
	.section	.note.nv.tkinfo,"",@"SHT_NOTE"
	.sectionflags	@"SHF_NOTE_NV_TKINFO"
	.tkinfo
        /*0018*/ 	.word	0x00000002
        /*0030*/ 	.string	""
        /*0030*/ 	.string	"ptxas"
        /*0030*/ 	.string	"Cuda compilation tools, release 13.0, V13.0.88"
        /*0030*/ 	.string	"Build cuda_13.0.r13.0/compiler.36424714_0"
        /*0030*/ 	.string	"-arch sm_100 -m 64 "



//--------------------- .note.nv.cuinfo           --------------------------
	.section	.note.nv.cuinfo,"",@"SHT_NOTE"
	.sectionflags	@"SHF_NOTE_NV_CUINFO"
        /*0018*/ 	.short	0x0002
        /*001a*/ 	.short	0x0064
        /*001c*/ 	.short	0x0082
	.zero		2


//--------------------- .nv.info                  --------------------------
	.section	.nv.info,"",@"SHT_CUDA_INFO"
	.align	4


	//----- nvinfo : EIATTR_REGCOUNT
	.align		4
        /*0000*/ 	.byte	0x04, 0x2f
        /*0002*/ 	.short	(.L_1 - .L_0)
	.align		4
.L_0:
        /*0004*/ 	.word	index@(_Z45baseline_approx_kernel_fp16_optimized_batchedPK6__halfS1_PS_iiii)
        /*0008*/ 	.word	0x00000020


	//----- nvinfo : EIATTR_FRAME_SIZE
	.align		4
.L_1:
        /*000c*/ 	.byte	0x04, 0x11
        /*000e*/ 	.short	(.L_3 - .L_2)
	.align		4
.L_2:
        /*0010*/ 	.word	index@(_Z45baseline_approx_kernel_fp16_optimized_batchedPK6__halfS1_PS_iiii)
        /*0014*/ 	.word	0x00000000


	//----- nvinfo : EIATTR_REGCOUNT
	.align		4
.L_3:
        /*0018*/ 	.byte	0x04, 0x2f
        /*001a*/ 	.short	(.L_5 - .L_4)
	.align		4
.L_4:
        /*001c*/ 	.word	index@(_Z10group_GEMMILi128ELi128ELi8ELi4ELi4EEvP6__halfS1_S1_iii)
        /*0020*/ 	.word	0x00000028


	//----- nvinfo : EIATTR_FRAME_SIZE
	.align		4
.L_5:
        /*0024*/ 	.byte	0x04, 0x11
        /*0026*/ 	.short	(.L_7 - .L_6)
	.align		4
.L_6:
        /*0028*/ 	.word	index@(_Z10group_GEMMILi128ELi128ELi8ELi4ELi4EEvP6__halfS1_S1_iii)
        /*002c*/ 	.word	0x00000000


	//----- nvinfo : EIATTR_REGCOUNT
	.align		4
.L_7:
        /*0030*/ 	.byte	0x04, 0x2f
        /*0032*/ 	.short	(.L_9 - .L_8)
	.align		4
.L_8:
        /*0034*/ 	.word	index@(_Z39baseline_elementwise_single_kernel_fp16I11BaselineMulEvPK6__halfS3_PS1_iiii)
        /*0038*/ 	.word	0x0000000e


	//----- nvinfo : EIATTR_FRAME_SIZE
	.align		4
.L_9:
        /*003c*/ 	.byte	0x04, 0x11
        /*003e*/ 	.short	(.L_11 - .L_10)
	.align		4
.L_10:
        /*0040*/ 	.word	index@(_Z39baseline_elementwise_single_kernel_fp16I11BaselineMulEvPK6__halfS3_PS1_iiii)
        /*0044*/ 	.word	0x00000000


	//----- nvinfo : EIATTR_REGCOUNT
	.align		4
.L_11:
        /*0048*/ 	.byte	0x04, 0x2f
        /*004a*/ 	.short	(.L_13 - .L_12)
	.align		4
.L_12:
        /*004c*/ 	.word	index@(_Z36baseline_elementwise_all_kernel_fp16I11BaselineMulEvPK6__halfS3_PS1_iiii)
        /*0050*/ 	.word	0x00000010


	//----- nvinfo : EIATTR_FRAME_SIZE
	.align		4
.L_13:
        /*0054*/ 	.byte	0x04, 0x11
        /*0056*/ 	.short	(.L_15 - .L_14)
	.align		4
.L_14:
        /*0058*/ 	.word	index@(_Z36baseline_elementwise_all_kernel_fp16I11BaselineMulEvPK6__halfS3_PS1_iiii)
        /*005c*/ 	.word	0x00000000


	//----- nvinfo : EIATTR_REGCOUNT
	.align		4
.L_15:
        /*0060*/ 	.byte	0x04, 0x2f
        /*0062*/ 	.short	(.L_17 - .L_16)
	.align		4
.L_16:
        /*0064*/ 	.word	index@(_Z40baseline_elementwise_rowwise_kernel_fp16I11BaselineMulEvPK6__halfS3_PS1_iiii)
        /*0068*/ 	.word	0x0000000e


	//----- nvinfo : EIATTR_FRAME_SIZE
	.align		4
.L_17:
        /*006c*/ 	.byte	0x04, 0x11
        /*006e*/ 	.short	(.L_19 - .L_18)
	.align		4
.L_18:
        /*0070*/ 	.word	index@(_Z40baseline_elementwise_rowwise_kernel_fp16I11BaselineMulEvPK6__halfS3_PS1_iiii)
        /*0074*/ 	.word	0x00000000


	//----- nvinfo : EIATTR_REGCOUNT
	.align		4
.L_19:
        /*0078*/ 	.byte	0x04, 0x2f
        /*007a*/ 	.short	(.L_21 - .L_20)
	.align		4
.L_20:
        /*007c*/ 	.word	index@(_Z39baseline_elementwise_single_kernel_fp16I11BaselineDivEvPK6__halfS3_PS1_iiii)
        /*0080*/ 	.word	0x0000000c


	//----- nvinfo : EIATTR_FRAME_SIZE
	.align		4
.L_21:
        /*0084*/ 	.byte	0x04, 0x11
        /*0086*/ 	.short	(.L_23 - .L_22)
	.align		4
.L_22:
        /*0088*/ 	.word	index@(_Z39baseline_elementwise_single_kernel_fp16I11BaselineDivEvPK6__halfS3_PS1_iiii)
        /*008c*/ 	.word	0x00000000


	//----- nvinfo : EIATTR_REGCOUNT
	.align		4
.L_23:
        /*0090*/ 	.byte	0x04, 0x2f
        /*0092*/ 	.short	(.L_25 - .L_24)
	.align		4
.L_24:
        /*0094*/ 	.word	index@(_Z36baseline_elementwise_all_kernel_fp16I11BaselineDivEvPK6__halfS3_PS1_iiii)
        /*0098*/ 	.word	0x00000012


	//----- nvinfo : EIATTR_FRAME_SIZE
	.align		4
.L_25:
        /*009c*/ 	.byte	0x04, 0x11
        /*009e*/ 	.short	(.L_27 - .L_26)
	.align		4
.L_26:
        /*00a0*/ 	.word	index@(_Z36baseline_elementwise_all_kernel_fp16I11BaselineDivEvPK6__halfS3_PS1_iiii)
        /*00a4*/ 	.word	0x00000000


	//----- nvinfo : EIATTR_REGCOUNT
	.align		4
.L_27:
        /*00a8*/ 	.byte	0x04, 0x2f
        /*00aa*/ 	.short	(.L_29 - .L_28)
	.align		4
.L_28:
        /*00ac*/ 	.word	index@(_Z40baseline_elementwise_rowwise_kernel_fp16I11BaselineDivEvPK6__halfS3_PS1_iiii)
        /*00b0*/ 	.word	0x0000000e


	//----- nvinfo : EIATTR_FRAME_SIZE
	.align		4
.L_29:
        /*00b4*/ 	.byte	0x04, 0x11
        /*00b6*/ 	.short	(.L_31 - .L_30)
	.align		4
.L_30:
        /*00b8*/ 	.word	index@(_Z40baseline_elementwise_rowwise_kernel_fp16I11BaselineDivEvPK6__halfS3_PS1_iiii)
        /*00bc*/ 	.word	0x00000000


	//----- nvinfo : EIATTR_REGCOUNT
	.align		4
.L_31:
        /*00c0*/ 	.byte	0x04, 0x2f
        /*00c2*/ 	.short	(.L_33 - .L_32)
	.align		4
.L_32:
        /*00c4*/ 	.word	index@(_Z31Qelementwise_single_kernel_fp16I13DequantizeMulEvPK6__halfS3_PS1_iiiis)
        /*00c8*/ 	.word	0x0000000e


	//----- nvinfo : EIATTR_FRAME_SIZE
	.align		4
.L_33:
        /*00cc*/ 	.byte	0x04, 0x11
        /*00ce*/ 	.short	(.L_35 - .L_34)
	.align		4
.L_34:
        /*00d0*/ 	.word	index@(_Z31Qelementwise_single_kernel_fp16I13DequantizeMulEvPK6__halfS3_PS1_iiiis)
        /*00d4*/ 	.word	0x00000000


	//----- nvinfo : EIATTR_REGCOUNT
	.align		4
.L_35:
        /*00d8*/ 	.byte	0x04, 0x2f
        /*00da*/ 	.short	(.L_37 - .L_36)
	.align		4
.L_36:
        /*00dc*/ 	.word	index@(_Z28Qelementwise_all_kernel_fp16I13DequantizeMulEvPK6__halfS3_PS1_iiiis)
        /*00e0*/ 	.word	0x00000010


	//----- nvinfo : EIATTR_FRAME_SIZE
	.align		4
.L_37:
        /*00e4*/ 	.byte	0x04, 0x11
        /*00e6*/ 	.short	(.L_39 - .L_38)
	.align		4
.L_38:
        /*00e8*/ 	.word	index@(_Z28Qelementwise_all_kernel_fp16I13DequantizeMulEvPK6__halfS3_PS1_iiiis)
        /*00ec*/ 	.word	0x00000000


	//----- nvinfo : EIATTR_REGCOUNT
	.align		4
.L_39:
        /*00f0*/ 	.byte	0x04, 0x2f
        /*00f2*/ 	.short	(.L_41 - .L_40)
	.align		4
.L_40:
        /*00f4*/ 	.word	index@(_Z32Qelementwise_rowwise_kernel_fp16I13DequantizeMulEvPK6__halfS3_PS1_iiiis)
        /*00f8*/ 	.word	0x0000000e


	//----- nvinfo : EIATTR_FRAME_SIZE
	.align		4
.L_41:
        /*00fc*/ 	.byte	0x04, 0x11
        /*00fe*/ 	.short	(.L_43 - .L_42)
	.align		4
.L_42:
        /*0100*/ 	.word	index@(_Z32Qelementwise_rowwise_kernel_fp16I13DequantizeMulEvPK6__halfS3_PS1_iiiis)
        /*0104*/ 	.word	0x00000000


	//----- nvinfo : EIATTR_REGCOUNT
	.align		4
.L_43:
        /*0108*/ 	.byte	0x04, 0x2f
        /*010a*/ 	.short	(.L_45 - .L_44)
	.align		4
.L_44:
        /*010c*/ 	.word	index@(_Z31Qelementwise_single_kernel_fp16I11QuantizeDivEvPK6__halfS3_PS1_iiiis)
        /*0110*/ 	.word	0x00000010


	//----- nvinfo : EIATTR_FRAME_SIZE
	.align		4
.L_45:
        /*0114*/ 	.byte	0x04, 0x11
        /*0116*/ 	.short	(.L_47 - .L_46)
	.align		4
.L_46:
        /*0118*/ 	.word	index@(_Z31Qelementwise_single_kernel_fp16I11QuantizeDivEvPK6__halfS3_PS1_iiiis)
        /*011c*/ 	.word	0x00000000


	//----- nvinfo : EIATTR_REGCOUNT
	.align		4
.L_47:
        /*0120*/ 	.byte	0x04, 0x2f
        /*0122*/ 	.short	(.L_49 - .L_48)
	.align		4
.L_48:
        /*0124*/ 	.word	index@(_Z28Qelementwise_all_kernel_fp16I11QuantizeDivEvPK6__halfS3_PS1_iiiis)
        /*0128*/ 	.word	0x00000010


	//----- nvinfo : EIATTR_FRAME_SIZE
	.align		4
.L_49:
        /*012c*/ 	.byte	0x04, 0x11
        /*012e*/ 	.short	(.L_51 - .L_50)
	.align		4
.L_50:
        /*0130*/ 	.word	index@(_Z28Qelementwise_all_kernel_fp16I11QuantizeDivEvPK6__halfS3_PS1_iiiis)
        /*0134*/ 	.word	0x00000000


	//----- nvinfo : EIATTR_REGCOUNT
	.align		4
.L_51:
        /*0138*/ 	.byte	0x04, 0x2f
        /*013a*/ 	.short	(.L_53 - .L_52)
	.align		4
.L_52:
        /*013c*/ 	.word	index@(_Z32Qelementwise_rowwise_kernel_fp16I11QuantizeDivEvPK6__halfS3_PS1_iiiis)
        /*0140*/ 	.word	0x0000000e


	//----- nvinfo : EIATTR_FRAME_SIZE
	.align		4
.L_53:
        /*0144*/ 	.byte	0x04, 0x11
        /*0146*/ 	.short	(.L_55 - .L_54)
	.align		4
.L_54:
        /*0148*/ 	.word	index@(_Z32Qelementwise_rowwise_kernel_fp16I11QuantizeDivEvPK6__halfS3_PS1_iiiis)
        /*014c*/ 	.word	0x00000000


	//----- nvinfo : EIATTR_MIN_STACK_SIZE
	.align		4
.L_55:
        /*0150*/ 	.byte	0x04, 0x12
        /*0152*/ 	.short	(.L_57 - .L_56)
	.align		4
.L_56:
        /*0154*/ 	.word	index@(_Z32Qelementwise_rowwise_kernel_fp16I11QuantizeDivEvPK6__halfS3_PS1_iiiis)
        /*0158*/ 	.word	0x00000000


	//----- nvinfo : EIATTR_MIN_STACK_SIZE
	.align		4
.L_57:
        /*015c*/ 	.byte	0x04, 0x12
        /*015e*/ 	.short	(.L_59 - .L_58)
	.align		4
.L_58:
        /*0160*/ 	.word	index@(_Z28Qelementwise_all_kernel_fp16I11QuantizeDivEvPK6__halfS3_PS1_iiiis)
        /*0164*/ 	.word	0x00000000


	//----- nvinfo : EIATTR_MIN_STACK_SIZE
	.align		4
.L_59:
        /*0168*/ 	.byte	0x04, 0x12
        /*016a*/ 	.short	(.L_61 - .L_60)
	.align		4
.L_60:
        /*016c*/ 	.word	index@(_Z31Qelementwise_single_kernel_fp16I11QuantizeDivEvPK6__halfS3_PS1_iiiis)
        /*0170*/ 	.word	0x00000000


	//----- nvinfo : EIATTR_MIN_STACK_SIZE
	.align		4
.L_61:
        /*0174*/ 	.byte	0x04, 0x12
        /*0176*/ 	.short	(.L_63 - .L_62)
	.align		4
.L_62:
        /*0178*/ 	.word	index@(_Z32Qelementwise_rowwise_kernel_fp16I13DequantizeMulEvPK6__halfS3_PS1_iiiis)
        /*017c*/ 	.word	0x00000000


	//----- nvinfo : EIATTR_MIN_STACK_SIZE
	.align		4
.L_63:
        /*0180*/ 	.byte	0x04, 0x12
        /*0182*/ 	.short	(.L_65 - .L_64)
	.align		4
.L_64:
        /*0184*/ 	.word	index@(_Z28Qelementwise_all_kernel_fp16I13DequantizeMulEvPK6__halfS3_PS1_iiiis)
        /*0188*/ 	.word	0x00000000


	//----- nvinfo : EIATTR_MIN_STACK_SIZE
	.align		4
.L_65:
        /*018c*/ 	.byte	0x04, 0x12
        /*018e*/ 	.short	(.L_67 - .L_66)
	.align		4
.L_66:
        /*0190*/ 	.word	index@(_Z31Qelementwise_single_kernel_fp16I13DequantizeMulEvPK6__halfS3_PS1_iiiis)
        /*0194*/ 	.word	0x00000000


	//----- nvinfo : EIATTR_MIN_STACK_SIZE
	.align		4
.L_67:
        /*0198*/ 	.byte	0x04, 0x12
        /*019a*/ 	.short	(.L_69 - .L_68)
	.align		4
.L_68:
        /*019c*/ 	.word	index@(_Z40baseline_elementwise_rowwise_kernel_fp16I11BaselineDivEvPK6__halfS3_PS1_iiii)
        /*01a0*/ 	.word	0x00000000


	//----- nvinfo : EIATTR_MIN_STACK_SIZE
	.align		4
.L_69:
        /*01a4*/ 	.byte	0x04, 0x12
        /*01a6*/ 	.short	(.L_71 - .L_70)
	.align		4
.L_70:
        /*01a8*/ 	.word	index@(_Z36baseline_elementwise_all_kernel_fp16I11BaselineDivEvPK6__halfS3_PS1_iiii)
        /*01ac*/ 	.word	0x00000000


	//----- nvinfo : EIATTR_MIN_STACK_SIZE
	.align		4
.L_71:
        /*01b0*/ 	.byte	0x04, 0x12
        /*01b2*/ 	.short	(.L_73 - .L_72)
	.align		4
.L_72:
        /*01b4*/ 	.word	index@(_Z39baseline_elementwise_single_kernel_fp16I11BaselineDivEvPK6__halfS3_PS1_iiii)
        /*01b8*/ 	.word	0x00000000


	//----- nvinfo : EIATTR_MIN_STACK_SIZE
	.align		4
.L_73:
        /*01bc*/ 	.byte	0x04, 0x12
        /*01be*/ 	.short	(.L_75 - .L_74)
	.align		4
.L_74:
        /*01c0*/ 	.word	index@(_Z40baseline_elementwise_rowwise_kernel_fp16I11BaselineMulEvPK6__halfS3_PS1_iiii)
        /*01c4*/ 	.word	0x00000000


	//----- nvinfo : EIATTR_MIN_STACK_SIZE
	.align		4
.L_75:
        /*01c8*/ 	.byte	0x04, 0x12
        /*01ca*/ 	.short	(.L_77 - .L_76)
	.align		4
.L_76:
        /*01cc*/ 	.word	index@(_Z36baseline_elementwise_all_kernel_fp16I11BaselineMulEvPK6__halfS3_PS1_iiii)
        /*01d0*/ 	.word	0x00000000


	//----- nvinfo : EIATTR_MIN_STACK_SIZE
	.align		4
.L_77:
        /*01d4*/ 	.byte	0x04, 0x12
        /*01d6*/ 	.short	(.L_79 - .L_78)
	.align		4
.L_78:
        /*01d8*/ 	.word	index@(_Z39baseline_elementwise_single_kernel_fp16I11BaselineMulEvPK6__halfS3_PS1_iiii)
        /*01dc*/ 	.word	0x00000000


	//----- nvinfo : EIATTR_MIN_STACK_SIZE
	.align		4
.L_79:
        /*01e0*/ 	.byte	0x04, 0x12
        /*01e2*/ 	.short	(.L_81 - .L_80)
	.align		4
.L_80:
        /*01e4*/ 	.word	index@(_Z10group_GEMMILi128ELi128ELi8ELi4ELi4EEvP6__halfS1_S1_iii)
        /*01e8*/ 	.word	0x00000000


	//----- nvinfo : EIATTR_MIN_STACK_SIZE
	.align		4
.L_81:
        /*01ec*/ 	.byte	0x04, 0x12
        /*01ee*/ 	.short	(.L_83 - .L_82)
	.align		4
.L_82:
        /*01f0*/ 	.word	index@(_Z45baseline_approx_kernel_fp16_optimized_batchedPK6__halfS1_PS_iiii)
        /*01f4*/ 	.word	0x00000000
.L_83:


//--------------------- .nv.compat                --------------------------
	.section	.nv.compat,"",@"SHT_CUDA_COMPAT_INFO"
	.align	4
        /*0000*/ 	.byte	0x02, 0x09, 0x00, 0x00, 0x02, 0x02, 0x01, 0x00, 0x02, 0x05, 0x05, 0x00, 0x03, 0x07, 0x01, 0x01
        /*0010*/ 	.byte	0x02, 0x03, 0x00, 0x00, 0x02, 0x06, 0x01, 0x00, 0x04, 0x0b, 0x08, 0x00, 0x09, 0x00, 0x00, 0x00
        /*0020*/ 	.byte	0x00, 0x00, 0x00, 0x00


//--------------------- .nv.info._Z32Qelementwise_rowwise_kernel_fp16I11QuantizeDivEvPK6__halfS3_PS1_iiiis --------------------------
	.section	.nv.info._Z32Qelementwise_rowwise_kernel_fp16I11QuantizeDivEvPK6__halfS3_PS1_iiiis,"",@"SHT_CUDA_INFO"
	.sectionflags	@""
	.align	4


	//----- nvinfo : EIATTR_CUDA_API_VERSION
	.align		4
        /*0000*/ 	.byte	0x04, 0x37
        /*0002*/ 	.short	(.L_85 - .L_84)
.L_84:
        /*0004*/ 	.word	0x00000082


	//----- nvinfo : EIATTR_KPARAM_INFO
	.align		4
.L_85:
        /*0008*/ 	.byte	0x04, 0x17
        /*000a*/ 	.short	(.L_87 - .L_86)
.L_86:
        /*000c*/ 	.word	0x00000000
        /*0010*/ 	.short	0x0007
        /*0012*/ 	.short	0x0028
        /*0014*/ 	.byte	0x00, 0xf0, 0x09, 0x00


	//----- nvinfo : EIATTR_KPARAM_INFO
	.align		4
.L_87:
        /*0018*/ 	.byte	0x04, 0x17
        /*001a*/ 	.short	(.L_89 - .L_88)
.L_88:
        /*001c*/ 	.word	0x00000000
        /*0020*/ 	.short	0x0006
        /*0022*/ 	.short	0x0024
        /*0024*/ 	.byte	0x00, 0xf0, 0x11, 0x00


	//----- nvinfo : EIATTR_KPARAM_INFO
	.align		4
.L_89:
        /*0028*/ 	.byte	0x04, 0x17
        /*002a*/ 	.short	(.L_91 - .L_90)
.L_90:
        /*002c*/ 	.word	0x00000000
        /*0030*/ 	.short	0x0005
        /*0032*/ 	.short	0x0020
        /*0034*/ 	.byte	0x00, 0xf0, 0x11, 0x00


	//----- nvinfo : EIATTR_KPARAM_INFO
	.align		4
.L_91:
        /*0038*/ 	.byte	0x04, 0x17
        /*003a*/ 	.short	(.L_93 - .L_92)
.L_92:
        /*003c*/ 	.word	0x00000000
        /*0040*/ 	.short	0x0004
        /*0042*/ 	.short	0x001c
        /*0044*/ 	.byte	0x00, 0xf0, 0x11, 0x00


	//----- nvinfo : EIATTR_KPARAM_INFO
	.align		4
.L_93:
        /*0048*/ 	.byte	0x04, 0x17
        /*004a*/ 	.short	(.L_95 - .L_94)
.L_94:
        /*004c*/ 	.word	0x00000000
        /*0050*/ 	.short	0x0003
        /*0052*/ 	.short	0x0018
        /*0054*/ 	.byte	0x00, 0xf0, 0x11, 0x00


	//----- nvinfo : EIATTR_KPARAM_INFO
	.align		4
.L_95:
        /*0058*/ 	.byte	0x04, 0x17
        /*005a*/ 	.short	(.L_97 - .L_96)
.L_96:
        /*005c*/ 	.word	0x00000000
        /*0060*/ 	.short	0x0002
        /*0062*/ 	.short	0x0010
        /*0064*/ 	.byte	0x00, 0xf5, 0x21, 0x00


	//----- nvinfo : EIATTR_KPARAM_INFO
	.align		4
.L_97:
        /*0068*/ 	.byte	0x04, 0x17
        /*006a*/ 	.short	(.L_99 - .L_98)
.L_98:
        /*006c*/ 	.word	0x00000000
        /*0070*/ 	.short	0x0001
        /*0072*/ 	.short	0x0008
        /*0074*/ 	.byte	0x00, 0xf5, 0x21, 0x00


	//----- nvinfo : EIATTR_KPARAM_INFO
	.align		4
.L_99:
        /*0078*/ 	.byte	0x04, 0x17
        /*007a*/ 	.short	(.L_101 - .L_100)
.L_100:
        /*007c*/ 	.word	0x00000000
        /*0080*/ 	.short	0x0000
        /*0082*/ 	.short	0x0000
        /*0084*/ 	.byte	0x00, 0xf5, 0x21, 0x00


	//----- nvinfo : EIATTR_SPARSE_MMA_MASK
	.align		4
.L_101:
        /*0088*/ 	.byte	0x03, 0x50
        /*008a*/ 	.short	0x0000


	//----- nvinfo : EIATTR_MAXREG_COUNT
	.align		4
        /*008c*/ 	.byte	0x03, 0x1b
        /*008e*/ 	.short	0x00ff


	//----- nvinfo : EIATTR_NUM_BARRIERS
	.align		4
        /*0090*/ 	.byte	0x02, 0x4c
        /*0092*/ 	.byte	0x01
	.zero		1


	//----- nvinfo : EIATTR_MERCURY_ISA_VERSION
	.align		4
        /*0094*/ 	.byte	0x03, 0x5f
        /*0096*/ 	.short	0x0101


	//----- nvinfo : EIATTR_VRC_CTA_INIT_COUNT
	.align		4
        /*0098*/ 	.byte	0x02, 0x4a
	.zero		1
	.zero		1


	//----- nvinfo : EIATTR_EXIT_INSTR_OFFSETS
	.align		4
        /*009c*/ 	.byte	0x04, 0x1c
        /*009e*/ 	.short	(.L_103 - .L_102)


	//   ....[0]....
.L_102:
        /*00a0*/ 	.word	0x000001f0


	//   ....[1]....
        /*00a4*/ 	.word	0x00000340


	//----- nvinfo : EIATTR_CBANK_PARAM_SIZE
	.align		4
.L_103:
        /*00a8*/ 	.byte	0x03, 0x19
        /*00aa*/ 	.short	0x002a


	//----- nvinfo : EIATTR_PARAM_CBANK
	.align		4
        /*00ac*/ 	.byte	0x04, 0x0a
        /*00ae*/ 	.short	(.L_105 - .L_104)
	.align		4
.L_104:
        /*00b0*/ 	.word	index@(.nv.constant0._Z32Qelementwise_rowwise_kernel_fp16I11QuantizeDivEvPK6__halfS3_PS1_iiiis)
        /*00b4*/ 	.short	0x0380
        /*00b6*/ 	.short	0x002a


	//----- nvinfo : EIATTR_SW_WAR
	.align		4
.L_105:
        /*00b8*/ 	.byte	0x04, 0x36
        /*00ba*/ 	.short	(.L_107 - .L_106)
.L_106:
        /*00bc*/ 	.word	0x00000008
.L_107:


//--------------------- .nv.info._Z28Qelementwise_all_kernel_fp16I11QuantizeDivEvPK6__halfS3_PS1_iiiis --------------------------
	.section	.nv.info._Z28Qelementwise_all_kernel_fp16I11QuantizeDivEvPK6__halfS3_PS1_iiiis,"",@"SHT_CUDA_INFO"
	.sectionflags	@""
	.align	4


	//----- nvinfo : EIATTR_CUDA_API_VERSION
	.align		4
        /*0000*/ 	.byte	0x04, 0x37
        /*0002*/ 	.short	(.L_109 - .L_108)
.L_108:
        /*0004*/ 	.word	0x00000082


	//----- nvinfo : EIATTR_KPARAM_INFO
	.align		4
.L_109:
        /*0008*/ 	.byte	0x04, 0x17
        /*000a*/ 	.short	(.L_111 - .L_110)
.L_110:
        /*000c*/ 	.word	0x00000000
        /*0010*/ 	.short	0x0007
        /*0012*/ 	.short	0x0028
        /*0014*/ 	.byte	0x00, 0xf0, 0x09, 0x00


	//----- nvinfo : EIATTR_KPARAM_INFO
	.align		4
.L_111:
        /*0018*/ 	.byte	0x04, 0x17
        /*001a*/ 	.short	(.L_113 - .L_112)
.L_112:
        /*001c*/ 	.word	0x00000000
        /*0020*/ 	.short	0x0006
        /*0022*/ 	.short	0x0024
        /*0024*/ 	.byte	0x00, 0xf0, 0x11, 0x00


	//----- nvinfo : EIATTR_KPARAM_INFO
	.align		4
.L_113:
        /*0028*/ 	.byte	0x04, 0x17
        /*002a*/ 	.short	(.L_115 - .L_114)
.L_114:
        /*002c*/ 	.word	0x00000000
        /*0030*/ 	.short	0x0005
        /*0032*/ 	.short	0x0020
        /*0034*/ 	.byte	0x00, 0xf0, 0x11, 0x00


	//----- nvinfo : EIATTR_KPARAM_INFO
	.align		4
.L_115:
        /*0038*/ 	.byte	0x04, 0x17
        /*003a*/ 	.short	(.L_117 - .L_116)
.L_116:
        /*003c*/ 	.word	0x00000000
        /*0040*/ 	.short	0x0004
        /*0042*/ 	.short	0x001c
        /*0044*/ 	.byte	0x00, 0xf0, 0x11, 0x00


	//----- nvinfo : EIATTR_KPARAM_INFO
	.align		4
.L_117:
        /*0048*/ 	.byte	0x04, 0x17
        /*004a*/ 	.short	(.L_119 - .L_118)
.L_118:
        /*004c*/ 	.word	0x00000000
        /*0050*/ 	.short	0x0003
        /*0052*/ 	.short	0x0018
        /*0054*/ 	.byte	0x00, 0xf0, 0x11, 0x00


	//----- nvinfo : EIATTR_KPARAM_INFO
	.align		4
.L_119:
        /*0058*/ 	.byte	0x04, 0x17
        /*005a*/ 	.short	(.L_121 - .L_120)
.L_120:
        /*005c*/ 	.word	0x00000000
        /*0060*/ 	.short	0x0002
        /*0062*/ 	.short	0x0010
        /*0064*/ 	.byte	0x00, 0xf5, 0x21, 0x00


	//----- nvinfo : EIATTR_KPARAM_INFO
	.align		4
.L_121:
        /*0068*/ 	.byte	0x04, 0x17
        /*006a*/ 	.short	(.L_123 - .L_122)
.L_122:
        /*006c*/ 	.word	0x00000000
        /*0070*/ 	.short	0x0001
        /*0072*/ 	.short	0x0008
        /*0074*/ 	.byte	0x00, 0xf5, 0x21, 0x00


	//----- nvinfo : EIATTR_KPARAM_INFO
	.align		4
.L_123:
        /*0078*/ 	.byte	0x04, 0x17
        /*007a*/ 	.short	(.L_125 - .L_124)
.L_124:
        /*007c*/ 	.word	0x00000000
        /*0080*/ 	.short	0x0000
        /*0082*/ 	.short	0x0000
        /*0084*/ 	.byte	0x00, 0xf5, 0x21, 0x00


	//----- nvinfo : EIATTR_SPARSE_MMA_MASK
	.align		4
.L_125:
        /*0088*/ 	.byte	0x03, 0x50
        /*008a*/ 	.short	0x0000


	//----- nvinfo : EIATTR_MAXREG_COUNT
	.align		4
        /*008c*/ 	.byte	0x03, 0x1b
        /*008e*/ 	.short	0x00ff


	//----- nvinfo : EIATTR_NUM_BARRIERS
	.align		4
        /*0090*/ 	.byte	0x02, 0x4c
        /*0092*/ 	.byte	0x01
	.zero		1


	//----- nvinfo : EIATTR_MERCURY_ISA_VERSION
	.align		4
        /*0094*/ 	.byte	0x03, 0x5f
        /*0096*/ 	.short	0x0101


	//----- nvinfo : EIATTR_VRC_CTA_INIT_COUNT
	.align		4
        /*0098*/ 	.byte	0x02, 0x4a
	.zero		1
	.zero		1


	//----- nvinfo : EIATTR_EXIT_INSTR_OFFSETS
	.align		4
        /*009c*/ 	.byte	0x04, 0x1c
        /*009e*/ 	.short	(.L_127 - .L_126)


	//   ....[0]....
.L_126:
        /*00a0*/ 	.word	0x00000240


	//   ....[1]....
        /*00a4*/ 	.word	0x00000390


	//----- nvinfo : EIATTR_CBANK_PARAM_SIZE
	.align		4
.L_127:
        /*00a8*/ 	.byte	0x03, 0x19
        /*00aa*/ 	.short	0x002a


	//----- nvinfo : EIATTR_PARAM_CBANK
	.align		4
        /*00ac*/ 	.byte	0x04, 0x0a
        /*00ae*/ 	.short	(.L_129 - .L_128)
	.align		4
.L_128:
        /*00b0*/ 	.word	index@(.nv.constant0._Z28Qelementwise_all_kernel_fp16I11QuantizeDivEvPK6__halfS3_PS1_iiiis)
        /*00b4*/ 	.short	0x0380
        /*00b6*/ 	.short	0x002a


	//----- nvinfo : EIATTR_SW_WAR
	.align		4
.L_129:
        /*00b8*/ 	.byte	0x04, 0x36
        /*00ba*/ 	.short	(.L_131 - .L_130)
.L_130:
        /*00bc*/ 	.word	0x00000008
.L_131:


//--------------------- .nv.info._Z31Qelementwise_single_kernel_fp16I11QuantizeDivEvPK6__halfS3_PS1_iiiis --------------------------
	.section	.nv.info._Z31Qelementwise_single_kernel_fp16I11QuantizeDivEvPK6__halfS3_PS1_iiiis,"",@"SHT_CUDA_INFO"
	.sectionflags	@""
	.align	4


	//----- nvinfo : EIATTR_CUDA_API_VERSION
	.align		4
        /*0000*/ 	.byte	0x04, 0x37
        /*0002*/ 	.short	(.L_133 - .L_132)
.L_132:
        /*0004*/ 	.word	0x00000082


	//----- nvinfo : EIATTR_KPARAM_INFO
	.align		4
.L_133:
        /*0008*/ 	.byte	0x04, 0x17
        /*000a*/ 	.short	(.L_135 - .L_134)
.L_134:
        /*000c*/ 	.word	0x00000000
        /*0010*/ 	.short	0x0007
        /*0012*/ 	.short	0x0028
        /*0014*/ 	.byte	0x00, 0xf0, 0x09, 0x00


	//----- nvinfo : EIATTR_KPARAM_INFO
	.align		4
.L_135:
        /*0018*/ 	.byte	0x04, 0x17
        /*001a*/ 	.short	(.L_137 - .L_136)
.L_136:
        /*001c*/ 	.word	0x00000000
        /*0020*/ 	.short	0x0006
        /*0022*/ 	.short	0x0024
        /*0024*/ 	.byte	0x00, 0xf0, 0x11, 0x00


	//----- nvinfo : EIATTR_KPARAM_INFO
	.align		4
.L_137:
        /*0028*/ 	.byte	0x04, 0x17
        /*002a*/ 	.short	(.L_139 - .L_138)
.L_138:
        /*002c*/ 	.word	0x00000000
        /*0030*/ 	.short	0x0005
        /*0032*/ 	.short	0x0020
        /*0034*/ 	.byte	0x00, 0xf0, 0x11, 0x00


	//----- nvinfo : EIATTR_KPARAM_INFO
	.align		4
.L_139:
        /*0038*/ 	.byte	0x04, 0x17
        /*003a*/ 	.short	(.L_141 - .L_140)
.L_140:
        /*003c*/ 	.word	0x00000000
        /*0040*/ 	.short	0x0004
        /*0042*/ 	.short	0x001c
        /*0044*/ 	.byte	0x00, 0xf0, 0x11, 0x00


	//----- nvinfo : EIATTR_KPARAM_INFO
	.align		4
.L_141:
        /*0048*/ 	.byte	0x04, 0x17
        /*004a*/ 	.short	(.L_143 - .L_142)
.L_142:
        /*004c*/ 	.word	0x00000000
        /*0050*/ 	.short	0x0003
        /*0052*/ 	.short	0x0018
        /*0054*/ 	.byte	0x00, 0xf0, 0x11, 0x00


	//----- nvinfo : EIATTR_KPARAM_INFO
	.align		4
.L_143:
        /*0058*/ 	.byte	0x04, 0x17
        /*005a*/ 	.short	(.L_145 - .L_144)
.L_144:
        /*005c*/ 	.word	0x00000000
        /*0060*/ 	.short	0x0002
        /*0062*/ 	.short	0x0010
        /*0064*/ 	.byte	0x00, 0xf5, 0x21, 0x00


	//----- nvinfo : EIATTR_KPARAM_INFO
	.align		4
.L_145:
        /*0068*/ 	.byte	0x04, 0x17
        /*006a*/ 	.short	(.L_147 - .L_146)
.L_146:
        /*006c*/ 	.word	0x00000000
        /*0070*/ 	.short	0x0001
        /*0072*/ 	.short	0x0008
        /*0074*/ 	.byte	0x00, 0xf5, 0x21, 0x00


	//----- nvinfo : EIATTR_KPARAM_INFO
	.align		4
.L_147:
        /*0078*/ 	.byte	0x04, 0x17
        /*007a*/ 	.short	(.L_149 - .L_148)
.L_148:
        /*007c*/ 	.word	0x00000000
        /*0080*/ 	.short	0x0000
        /*0082*/ 	.short	0x0000
        /*0084*/ 	.byte	0x00, 0xf5, 0x21, 0x00


	//----- nvinfo : EIATTR_SPARSE_MMA_MASK
	.align		4
.L_149:
        /*0088*/ 	.byte	0x03, 0x50
        /*008a*/ 	.short	0x0000


	//----- nvinfo : EIATTR_MAXREG_COUNT
	.align		4
        /*008c*/ 	.byte	0x03, 0x1b
        /*008e*/ 	.short	0x00ff


	//----- nvinfo : EIATTR_NUM_BARRIERS
	.align		4
        /*0090*/ 	.byte	0x02, 0x4c
        /*0092*/ 	.byte	0x01
	.zero		1


	//----- nvinfo : EIATTR_MERCURY_ISA_VERSION
	.align		4
        /*0094*/ 	.byte	0x03, 0x5f
        /*0096*/ 	.short	0x0101


	//----- nvinfo : EIATTR_VRC_CTA_INIT_COUNT
	.align		4
        /*0098*/ 	.byte	0x02, 0x4a
	.zero		1
	.zero		1


	//----- nvinfo : EIATTR_EXIT_INSTR_OFFSETS
	.align		4
        /*009c*/ 	.byte	0x04, 0x1c
        /*009e*/ 	.short	(.L_151 - .L_150)


	//   ....[0]....
.L_150:
        /*00a0*/ 	.word	0x00000170


	//   ....[1]....
        /*00a4*/ 	.word	0x000002d0


	//----- nvinfo : EIATTR_CBANK_PARAM_SIZE
	.align		4
.L_151:
        /*00a8*/ 	.byte	0x03, 0x19
        /*00aa*/ 	.short	0x002a


	//----- nvinfo : EIATTR_PARAM_CBANK
	.align		4
        /*00ac*/ 	.byte	0x04, 0x0a
        /*00ae*/ 	.short	(.L_153 - .L_152)
	.align		4
.L_152:
        /*00b0*/ 	.word	index@(.nv.constant0._Z31Qelementwise_single_kernel_fp16I11QuantizeDivEvPK6__halfS3_PS1_iiiis)
        /*00b4*/ 	.short	0x0380
        /*00b6*/ 	.short	0x002a


	//----- nvinfo : EIATTR_SW_WAR
	.align		4
.L_153:
        /*00b8*/ 	.byte	0x04, 0x36
        /*00ba*/ 	.short	(.L_155 - .L_154)
.L_154:
        /*00bc*/ 	.word	0x00000008
.L_155:


//--------------------- .nv.info._Z32Qelementwise_rowwise_kernel_fp16I13DequantizeMulEvPK6__halfS3_PS1_iiiis --------------------------
	.section	.nv.info._Z32Qelementwise_rowwise_kernel_fp16I13DequantizeMulEvPK6__halfS3_PS1_iiiis,"",@"SHT_CUDA_INFO"
	.sectionflags	@""
	.align	4


	//----- nvinfo : EIATTR_CUDA_API_VERSION
	.align		4
        /*0000*/ 	.byte	0x04, 0x37
        /*0002*/ 	.short	(.L_157 - .L_156)
.L_156:
        /*0004*/ 	.word	0x00000082


	//----- nvinfo : EIATTR_KPARAM_INFO
	.align		4
.L_157:
        /*0008*/ 	.byte	0x04, 0x17
        /*000a*/ 	.short	(.L_159 - .L_158)
.L_158:
        /*000c*/ 	.word	0x00000000
        /*0010*/ 	.short	0x0007
        /*0012*/ 	.short	0x0028
        /*0014*/ 	.byte	0x00, 0xf0, 0x09, 0x00


	//----- nvinfo : EIATTR_KPARAM_INFO
	.align		4
.L_159:
        /*0018*/ 	.byte	0x04, 0x17
        /*001a*/ 	.short	(.L_161 - .L_160)
.L_160:
        /*001c*/ 	.word	0x00000000
        /*0020*/ 	.short	0x0006
        /*0022*/ 	.short	0x0024
        /*0024*/ 	.byte	0x00, 0xf0, 0x11, 0x00


	//----- nvinfo : EIATTR_KPARAM_INFO
	.align		4
.L_161:
        /*0028*/ 	.byte	0x04, 0x17
        /*002a*/ 	.short	(.L_163 - .L_162)
.L_162:
        /*002c*/ 	.word	0x00000000
        /*0030*/ 	.short	0x0005
        /*0032*/ 	.short	0x0020
        /*0034*/ 	.byte	0x00, 0xf0, 0x11, 0x00


	//----- nvinfo : EIATTR_KPARAM_INFO
	.align		4
.L_163:
        /*0038*/ 	.byte	0x04, 0x17
        /*003a*/ 	.short	(.L_165 - .L_164)
.L_164:
        /*003c*/ 	.word	0x00000000
        /*0040*/ 	.short	0x0004
        /*0042*/ 	.short	0x001c
        /*0044*/ 	.byte	0x00, 0xf0, 0x11, 0x00


	//----- nvinfo : EIATTR_KPARAM_INFO
	.align		4
.L_165:
        /*0048*/ 	.byte	0x04, 0x17
        /*004a*/ 	.short	(.L_167 - .L_166)
.L_166:
        /*004c*/ 	.word	0x00000000
        /*0050*/ 	.short	0x0003
        /*0052*/ 	.short	0x0018
        /*0054*/ 	.byte	0x00, 0xf0, 0x11, 0x00


	//----- nvinfo : EIATTR_KPARAM_INFO
	.align		4
.L_167:
        /*0058*/ 	.byte	0x04, 0x17
        /*005a*/ 	.short	(.L_169 - .L_168)
.L_168:
        /*005c*/ 	.word	0x00000000
        /*0060*/ 	.short	0x0002
        /*0062*/ 	.short	0x0010
        /*0064*/ 	.byte	0x00, 0xf5, 0x21, 0x00


	//----- nvinfo : EIATTR_KPARAM_INFO
	.align		4
.L_169:
        /*0068*/ 	.byte	0x04, 0x17
        /*006a*/ 	.short	(.L_171 - .L_170)
.L_170:
        /*006c*/ 	.word	0x00000000
        /*0070*/ 	.short	0x0001
        /*0072*/ 	.short	0x0008
        /*0074*/ 	.byte	0x00, 0xf5, 0x21, 0x00


	//----- nvinfo : EIATTR_KPARAM_INFO
	.align		4
.L_171:
        /*0078*/ 	.byte	0x04, 0x17
        /*007a*/ 	.short	(.L_173 - .L_172)
.L_172:
        /*007c*/ 	.word	0x00000000
        /*0080*/ 	.short	0x0000
        /*0082*/ 	.short	0x0000
        /*0084*/ 	.byte	0x00, 0xf5, 0x21, 0x00


	//----- nvinfo : EIATTR_SPARSE_MMA_MASK
	.align		4
.L_173:
        /*0088*/ 	.byte	0x03, 0x50
        /*008a*/ 	.short	0x0000


	//----- nvinfo : EIATTR_MAXREG_COUNT
	.align		4
        /*008c*/ 	.byte	0x03, 0x1b
        /*008e*/ 	.short	0x00ff


	//----- nvinfo : EIATTR_NUM_BARRIERS
	.align		4
        /*0090*/ 	.byte	0x02, 0x4c
        /*0092*/ 	.byte	0x01
	.zero		1


	//----- nvinfo : EIATTR_MERCURY_ISA_VERSION
	.align		4
        /*0094*/ 	.byte	0x03, 0x5f
        /*0096*/ 	.short	0x0101


	//----- nvinfo : EIATTR_VRC_CTA_INIT_COUNT
	.align		4
        /*0098*/ 	.byte	0x02, 0x4a
	.zero		1
	.zero		1


	//----- nvinfo : EIATTR_EXIT_INSTR_OFFSETS
	.align		4
        /*009c*/ 	.byte	0x04, 0x1c
        /*009e*/ 	.short	(.L_175 - .L_174)


	//   ....[0]....
.L_174:
        /*00a0*/ 	.word	0x000001f0


	//   ....[1]....
        /*00a4*/ 	.word	0x00000330


	//----- nvinfo : EIATTR_CBANK_PARAM_SIZE
	.align		4
.L_175:
        /*00a8*/ 	.byte	0x03, 0x19
        /*00aa*/ 	.short	0x002a


	//----- nvinfo : EIATTR_PARAM_CBANK
	.align		4
        /*00ac*/ 	.byte	0x04, 0x0a
        /*00ae*/ 	.short	(.L_177 - .L_176)
	.align		4
.L_176:
        /*00b0*/ 	.word	index@(.nv.constant0._Z32Qelementwise_rowwise_kernel_fp16I13DequantizeMulEvPK6__halfS3_PS1_iiiis)
        /*00b4*/ 	.short	0x0380
        /*00b6*/ 	.short	0x002a


	//----- nvinfo : EIATTR_SW_WAR
	.align		4
.L_177:
        /*00b8*/ 	.byte	0x04, 0x36
        /*00ba*/ 	.short	(.L_179 - .L_178)
.L_178:
        /*00bc*/ 	.word	0x00000008
.L_179:


//--------------------- .nv.info._Z28Qelementwise_all_kernel_fp16I13DequantizeMulEvPK6__halfS3_PS1_iiiis --------------------------
	.section	.nv.info._Z28Qelementwise_all_kernel_fp16I13DequantizeMulEvPK6__halfS3_PS1_iiiis,"",@"SHT_CUDA_INFO"
	.sectionflags	@""
	.align	4


	//----- nvinfo : EIATTR_CUDA_API_VERSION
	.align		4
        /*0000*/ 	.byte	0x04, 0x37
        /*0002*/ 	.short	(.L_181 - .L_180)
.L_180:
        /*0004*/ 	.word	0x00000082


	//----- nvinfo : EIATTR_KPARAM_INFO
	.align		4
.L_181:
        /*0008*/ 	.byte	0x04, 0x17
        /*000a*/ 	.short	(.L_183 - .L_182)
.L_182:
        /*000c*/ 	.word	0x00000000
        /*0010*/ 	.short	0x0007
        /*0012*/ 	.short	0x0028
        /*0014*/ 	.byte	0x00, 0xf0, 0x09, 0x00


	//----- nvinfo : EIATTR_KPARAM_INFO
	.align		4
.L_183:
        /*0018*/ 	.byte	0x04, 0x17
        /*001a*/ 	.short	(.L_185 - .L_184)
.L_184:
        /*001c*/ 	.word	0x00000000
        /*0020*/ 	.short	0x0006
        /*0022*/ 	.short	0x0024
        /*0024*/ 	.byte	0x00, 0xf0, 0x11, 0x00


	//----- nvinfo : EIATTR_KPARAM_INFO
	.align		4
.L_185:
        /*0028*/ 	.byte	0x04, 0x17
        /*002a*/ 	.short	(.L_187 - .L_186)
.L_186:
        /*002c*/ 	.word	0x00000000
        /*0030*/ 	.short	0x0005
        /*0032*/ 	.short	0x0020
        /*0034*/ 	.byte	0x00, 0xf0, 0x11, 0x00


	//----- nvinfo : EIATTR_KPARAM_INFO
	.align		4
.L_187:
        /*0038*/ 	.byte	0x04, 0x17
        /*003a*/ 	.short	(.L_189 - .L_188)
.L_188:
        /*003c*/ 	.word	0x00000000
        /*0040*/ 	.short	0x0004
        /*0042*/ 	.short	0x001c
        /*0044*/ 	.byte	0x00, 0xf0, 0x11, 0x00


	//----- nvinfo : EIATTR_KPARAM_INFO
	.align		4
.L_189:
        /*0048*/ 	.byte	0x04, 0x17
        /*004a*/ 	.short	(.L_191 - .L_190)
.L_190:
        /*004c*/ 	.word	0x00000000
        /*0050*/ 	.short	0x0003
        /*0052*/ 	.short	0x0018
        /*0054*/ 	.byte	0x00, 0xf0, 0x11, 0x00


	//----- nvinfo : EIATTR_KPARAM_INFO
	.align		4
.L_191:
        /*0058*/ 	.byte	0x04, 0x17
        /*005a*/ 	.short	(.L_193 - .L_192)
.L_192:
        /*005c*/ 	.word	0x00000000
        /*0060*/ 	.short	0x0002
        /*0062*/ 	.short	0x0010
        /*0064*/ 	.byte	0x00, 0xf5, 0x21, 0x00


	//----- nvinfo : EIATTR_KPARAM_INFO
	.align		4
.L_193:
        /*0068*/ 	.byte	0x04, 0x17
        /*006a*/ 	.short	(.L_195 - .L_194)
.L_194:
        /*006c*/ 	.word	0x00000000
        /*0070*/ 	.short	0x0001
        /*0072*/ 	.short	0x0008
        /*0074*/ 	.byte	0x00, 0xf5, 0x21, 0x00


	//----- nvinfo : EIATTR_KPARAM_INFO
	.align		4
.L_195:
        /*0078*/ 	.byte	0x04, 0x17
        /*007a*/ 	.short	(.L_197 - .L_196)
.L_196:
        /*007c*/ 	.word	0x00000000
        /*0080*/ 	.short	0x0000
        /*0082*/ 	.short	0x0000
        /*0084*/ 	.byte	0x00, 0xf5, 0x21, 0x00


	//----- nvinfo : EIATTR_SPARSE_MMA_MASK
	.align		4
.L_197:
        /*0088*/ 	.byte	0x03, 0x50
        /*008a*/ 	.short	0x0000


	//----- nvinfo : EIATTR_MAXREG_COUNT
	.align		4
        /*008c*/ 	.byte	0x03, 0x1b
        /*008e*/ 	.short	0x00ff


	//----- nvinfo : EIATTR_NUM_BARRIERS
	.align		4
        /*0090*/ 	.byte	0x02, 0x4c
        /*0092*/ 	.byte	0x01
	.zero		1


	//----- nvinfo : EIATTR_MERCURY_ISA_VERSION
	.align		4
        /*0094*/ 	.byte	0x03, 0x5f
        /*0096*/ 	.short	0x0101


	//----- nvinfo : EIATTR_VRC_CTA_INIT_COUNT
	.align		4
        /*0098*/ 	.byte	0x02, 0x4a
	.zero		1
	.zero		1


	//----- nvinfo : EIATTR_EXIT_INSTR_OFFSETS
	.align		4
        /*009c*/ 	.byte	0x04, 0x1c
        /*009e*/ 	.short	(.L_199 - .L_198)


	//   ....[0]....
.L_198:
        /*00a0*/ 	.word	0x00000240


	//   ....[1]....
        /*00a4*/ 	.word	0x00000380


	//----- nvinfo : EIATTR_CBANK_PARAM_SIZE
	.align		4
.L_199:
        /*00a8*/ 	.byte	0x03, 0x19
        /*00aa*/ 	.short	0x002a


	//----- nvinfo : EIATTR_PARAM_CBANK
	.align		4
        /*00ac*/ 	.byte	0x04, 0x0a
        /*00ae*/ 	.short	(.L_201 - .L_200)
	.align		4
.L_200:
        /*00b0*/ 	.word	index@(.nv.constant0._Z28Qelementwise_all_kernel_fp16I13DequantizeMulEvPK6__halfS3_PS1_iiiis)
        /*00b4*/ 	.short	0x0380
        /*00b6*/ 	.short	0x002a


	//----- nvinfo : EIATTR_SW_WAR
	.align		4
.L_201:
        /*00b8*/ 	.byte	0x04, 0x36
        /*00ba*/ 	.short	(.L_203 - .L_202)
.L_202:
        /*00bc*/ 	.word	0x00000008
.L_203:


//--------------------- .nv.info._Z31Qelementwise_single_kernel_fp16I13DequantizeMulEvPK6__halfS3_PS1_iiiis --------------------------
	.section	.nv.info._Z31Qelementwise_single_kernel_fp16I13DequantizeMulEvPK6__halfS3_PS1_iiiis,"",@"SHT_CUDA_INFO"
	.sectionflags	@""
	.align	4


	//----- nvinfo : EIATTR_CUDA_API_VERSION
	.align		4
        /*0000*/ 	.byte	0x04, 0x37
        /*0002*/ 	.short	(.L_205 - .L_204)
.L_204:
        /*0004*/ 	.word	0x00000082


	//----- nvinfo : EIATTR_KPARAM_INFO
	.align		4
.L_205:
        /*0008*/ 	.byte	0x04, 0x17
        /*000a*/ 	.short	(.L_207 - .L_206)
.L_206:
        /*000c*/ 	.word	0x00000000
        /*0010*/ 	.short	0x0007
        /*0012*/ 	.short	0x0028
        /*0014*/ 	.byte	0x00, 0xf0, 0x09, 0x00


	//----- nvinfo : EIATTR_KPARAM_INFO
	.align		4
.L_207:
        /*0018*/ 	.byte	0x04, 0x17
        /*001a*/ 	.short	(.L_209 - .L_208)
.L_208:
        /*001c*/ 	.word	0x00000000
        /*0020*/ 	.short	0x0006
        /*0022*/ 	.short	0x0024
        /*0024*/ 	.byte	0x00, 0xf0, 0x11, 0x00


	//----- nvinfo : EIATTR_KPARAM_INFO
	.align		4
.L_209:
        /*0028*/ 	.byte	0x04, 0x17
        /*002a*/ 	.short	(.L_211 - .L_210)
.L_210:
        /*002c*/ 	.word	0x00000000
        /*0030*/ 	.short	0x0005
        /*0032*/ 	.short	0x0020
        /*0034*/ 	.byte	0x00, 0xf0, 0x11, 0x00


	//----- nvinfo : EIATTR_KPARAM_INFO
	.align		4
.L_211:
        /*0038*/ 	.byte	0x04, 0x17
        /*003a*/ 	.short	(.L_213 - .L_212)
.L_212:
        /*003c*/ 	.word	0x00000000
        /*0040*/ 	.short	0x0004
        /*0042*/ 	.short	0x001c
        /*0044*/ 	.byte	0x00, 0xf0, 0x11, 0x00


	//----- nvinfo : EIATTR_KPARAM_INFO
	.align		4
.L_213:
        /*0048*/ 	.byte	0x04, 0x17
        /*004a*/ 	.short	(.L_215 - .L_214)
.L_214:
        /*004c*/ 	.word	0x00000000
        /*0050*/ 	.short	0x0003
        /*0052*/ 	.short	0x0018
        /*0054*/ 	.byte	0x00, 0xf0, 0x11, 0x00


	//----- nvinfo : EIATTR_KPARAM_INFO
	.align		4
.L_215:
        /*0058*/ 	.byte	0x04, 0x17
        /*005a*/ 	.short	(.L_217 - .L_216)
.L_216:
        /*005c*/ 	.word	0x00000000
        /*0060*/ 	.short	0x0002
        /*0062*/ 	.short	0x0010
        /*0064*/ 	.byte	0x00, 0xf5, 0x21, 0x00


	//----- nvinfo : EIATTR_KPARAM_INFO
	.align		4
.L_217:
        /*0068*/ 	.byte	0x04, 0x17
        /*006a*/ 	.short	(.L_219 - .L_218)
.L_218:
        /*006c*/ 	.word	0x00000000
        /*0070*/ 	.short	0x0001
        /*0072*/ 	.short	0x0008
        /*0074*/ 	.byte	0x00, 0xf5, 0x21, 0x00


	//----- nvinfo : EIATTR_KPARAM_INFO
	.align		4
.L_219:
        /*0078*/ 	.byte	0x04, 0x17
        /*007a*/ 	.short	(.L_221 - .L_220)
.L_220:
        /*007c*/ 	.word	0x00000000
        /*0080*/ 	.short	0x0000
        /*0082*/ 	.short	0x0000
        /*0084*/ 	.byte	0x00, 0xf5, 0x21, 0x00


	//----- nvinfo : EIATTR_SPARSE_MMA_MASK
	.align		4
.L_221:
        /*0088*/ 	.byte	0x03, 0x50
        /*008a*/ 	.short	0x0000


	//----- nvinfo : EIATTR_MAXREG_COUNT
	.align		4
        /*008c*/ 	.byte	0x03, 0x1b
        /*008e*/ 	.short	0x00ff


	//----- nvinfo : EIATTR_NUM_BARRIERS
	.align		4
        /*0090*/ 	.byte	0x02, 0x4c
        /*0092*/ 	.byte	0x01
	.zero		1


	//----- nvinfo : EIATTR_MERCURY_ISA_VERSION
	.align		4
        /*0094*/ 	.byte	0x03, 0x5f
        /*0096*/ 	.short	0x0101


	//----- nvinfo : EIATTR_VRC_CTA_INIT_COUNT
	.align		4
        /*0098*/ 	.byte	0x02, 0x4a
	.zero		1
	.zero		1


	//----- nvinfo : EIATTR_EXIT_INSTR_OFFSETS
	.align		4
        /*009c*/ 	.byte	0x04, 0x1c
        /*009e*/ 	.short	(.L_223 - .L_222)


	//   ....[0]....
.L_222:
        /*00a0*/ 	.word	0x00000170


	//   ....[1]....
        /*00a4*/ 	.word	0x000002c0


	//----- nvinfo : EIATTR_CBANK_PARAM_SIZE
	.align		4
.L_223:
        /*00a8*/ 	.byte	0x03, 0x19
        /*00aa*/ 	.short	0x002a


	//----- nvinfo : EIATTR_PARAM_CBANK
	.align		4
        /*00ac*/ 	.byte	0x04, 0x0a
        /*00ae*/ 	.short	(.L_225 - .L_224)
	.align		4
.L_224:
        /*00b0*/ 	.word	index@(.nv.constant0._Z31Qelementwise_single_kernel_fp16I13DequantizeMulEvPK6__halfS3_PS1_iiiis)
        /*00b4*/ 	.short	0x0380
        /*00b6*/ 	.short	0x002a


	//----- nvinfo : EIATTR_SW_WAR
	.align		4
.L_225:
        /*00b8*/ 	.byte	0x04, 0x36
        /*00ba*/ 	.short	(.L_227 - .L_226)
.L_226:
        /*00bc*/ 	.word	0x00000008
.L_227:


//--------------------- .nv.info._Z40baseline_elementwise_rowwise_kernel_fp16I11BaselineDivEvPK6__halfS3_PS1_iiii --------------------------
	.section	.nv.info._Z40baseline_elementwise_rowwise_kernel_fp16I11BaselineDivEvPK6__halfS3_PS1_iiii,"",@"SHT_CUDA_INFO"
	.sectionflags	@""
	.align	4


	//----- nvinfo : EIATTR_CUDA_API_VERSION
	.align		4
        /*0000*/ 	.byte	0x04, 0x37
        /*0002*/ 	.short	(.L_229 - .L_228)
.L_228:
        /*0004*/ 	.word	0x00000082


	//----- nvinfo : EIATTR_KPARAM_INFO
	.align		4
.L_229:
        /*0008*/ 	.byte	0x04, 0x17
        /*000a*/ 	.short	(.L_231 - .L_230)
.L_230:
        /*000c*/ 	.word	0x00000000
        /*0010*/ 	.short	0x0006
        /*0012*/ 	.short	0x0024
        /*0014*/ 	.byte	0x00, 0xf0, 0x11, 0x00


	//----- nvinfo : EIATTR_KPARAM_INFO
	.align		4
.L_231:
        /*0018*/ 	.byte	0x04, 0x17
        /*001a*/ 	.short	(.L_233 - .L_232)
.L_232:
        /*001c*/ 	.word	0x00000000
        /*0020*/ 	.short	0x0005
        /*0022*/ 	.short	0x0020
        /*0024*/ 	.byte	0x00, 0xf0, 0x11, 0x00


	//----- nvinfo : EIATTR_KPARAM_INFO
	.align		4
.L_233:
        /*0028*/ 	.byte	0x04, 0x17
        /*002a*/ 	.short	(.L_235 - .L_234)
.L_234:
        /*002c*/ 	.word	0x00000000
        /*0030*/ 	.short	0x0004
        /*0032*/ 	.short	0x001c
        /*0034*/ 	.byte	0x00, 0xf0, 0x11, 0x00


	//----- nvinfo : EIATTR_KPARAM_INFO
	.align		4
.L_235:
        /*0038*/ 	.byte	0x04, 0x17
        /*003a*/ 	.short	(.L_237 - .L_236)
.L_236:
        /*003c*/ 	.word	0x00000000
        /*0040*/ 	.short	0x0003
        /*0042*/ 	.short	0x0018
        /*0044*/ 	.byte	0x00, 0xf0, 0x11, 0x00


	//----- nvinfo : EIATTR_KPARAM_INFO
	.align		4
.L_237:
        /*0048*/ 	.byte	0x04, 0x17
        /*004a*/ 	.short	(.L_239 - .L_238)
.L_238:
        /*004c*/ 	.word	0x00000000
        /*0050*/ 	.short	0x0002
        /*0052*/ 	.short	0x0010
        /*0054*/ 	.byte	0x00, 0xf5, 0x21, 0x00


	//----- nvinfo : EIATTR_KPARAM_INFO
	.align		4
.L_239:
        /*0058*/ 	.byte	0x04, 0x17
        /*005a*/ 	.short	(.L_241 - .L_240)
.L_240:
        /*005c*/ 	.word	0x00000000
        /*0060*/ 	.short	0x0001
        /*0062*/ 	.short	0x0008
        /*0064*/ 	.byte	0x00, 0xf5, 0x21, 0x00


	//----- nvinfo : EIATTR_KPARAM_INFO
	.align		4
.L_241:
        /*0068*/ 	.byte	0x04, 0x17
        /*006a*/ 	.short	(.L_243 - .L_242)
.L_242:
        /*006c*/ 	.word	0x00000000
        /*0070*/ 	.short	0x0000
        /*0072*/ 	.short	0x0000
        /*0074*/ 	.byte	0x00, 0xf5, 0x21, 0x00


	//----- nvinfo : EIATTR_SPARSE_MMA_MASK
	.align		4
.L_243:
        /*0078*/ 	.byte	0x03, 0x50
        /*007a*/ 	.short	0x0000


	//----- nvinfo : EIATTR_MAXREG_COUNT
	.align		4
        /*007c*/ 	.byte	0x03, 0x1b
        /*007e*/ 	.short	0x00ff


	//----- nvinfo : EIATTR_NUM_BARRIERS
	.align		4
        /*0080*/ 	.byte	0x02, 0x4c
        /*0082*/ 	.byte	0x01
	.zero		1


	//----- nvinfo : EIATTR_MERCURY_ISA_VERSION
	.align		4
        /*0084*/ 	.byte	0x03, 0x5f
        /*0086*/ 	.short	0x0101


	//----- nvinfo : EIATTR_VRC_CTA_INIT_COUNT
	.align		4
        /*0088*/ 	.byte	0x02, 0x4a
	.zero		1
	.zero		1


	//----- nvinfo : EIATTR_EXIT_INSTR_OFFSETS
	.align		4
        /*008c*/ 	.byte	0x04, 0x1c
        /*008e*/ 	.short	(.L_245 - .L_244)


	//   ....[0]....
.L_244:
        /*0090*/ 	.word	0x000001f0


	//   ....[1]....
        /*0094*/ 	.word	0x000002b0


	//----- nvinfo : EIATTR_CBANK_PARAM_SIZE
	.align		4
.L_245:
        /*0098*/ 	.byte	0x03, 0x19
        /*009a*/ 	.short	0x0028


	//----- nvinfo : EIATTR_PARAM_CBANK
	.align		4
        /*009c*/ 	.byte	0x04, 0x0a
        /*009e*/ 	.short	(.L_247 - .L_246)
	.align		4
.L_246:
        /*00a0*/ 	.word	index@(.nv.constant0._Z40baseline_elementwise_rowwise_kernel_fp16I11BaselineDivEvPK6__halfS3_PS1_iiii)
        /*00a4*/ 	.short	0x0380
        /*00a6*/ 	.short	0x0028


	//----- nvinfo : EIATTR_SW_WAR
	.align		4
.L_247:
        /*00a8*/ 	.byte	0x04, 0x36
        /*00aa*/ 	.short	(.L_249 - .L_248)
.L_248:
        /*00ac*/ 	.word	0x00000008
.L_249:


//--------------------- .nv.info._Z36baseline_elementwise_all_kernel_fp16I11BaselineDivEvPK6__halfS3_PS1_iiii --------------------------
	.section	.nv.info._Z36baseline_elementwise_all_kernel_fp16I11BaselineDivEvPK6__halfS3_PS1_iiii,"",@"SHT_CUDA_INFO"
	.sectionflags	@""
	.align	4


	//----- nvinfo : EIATTR_CUDA_API_VERSION
	.align		4
        /*0000*/ 	.byte	0x04, 0x37
        /*0002*/ 	.short	(.L_251 - .L_250)
.L_250:
        /*0004*/ 	.word	0x00000082


	//----- nvinfo : EIATTR_KPARAM_INFO
	.align		4
.L_251:
        /*0008*/ 	.byte	0x04, 0x17
        /*000a*/ 	.short	(.L_253 - .L_252)
.L_252:
        /*000c*/ 	.word	0x00000000
        /*0010*/ 	.short	0x0006
        /*0012*/ 	.short	0x0024
        /*0014*/ 	.byte	0x00, 0xf0, 0x11, 0x00


	//----- nvinfo : EIATTR_KPARAM_INFO
	.align		4
.L_253:
        /*0018*/ 	.byte	0x04, 0x17
        /*001a*/ 	.short	(.L_255 - .L_254)
.L_254:
        /*001c*/ 	.word	0x00000000
        /*0020*/ 	.short	0x0005
        /*0022*/ 	.short	0x0020
        /*0024*/ 	.byte	0x00, 0xf0, 0x11, 0x00


	//----- nvinfo : EIATTR_KPARAM_INFO
	.align		4
.L_255:
        /*0028*/ 	.byte	0x04, 0x17
        /*002a*/ 	.short	(.L_257 - .L_256)
.L_256:
        /*002c*/ 	.word	0x00000000
        /*0030*/ 	.short	0x0004
        /*0032*/ 	.short	0x001c
        /*0034*/ 	.byte	0x00, 0xf0, 0x11, 0x00


	//----- nvinfo : EIATTR_KPARAM_INFO
	.align		4
.L_257:
        /*0038*/ 	.byte	0x04, 0x17
        /*003a*/ 	.short	(.L_259 - .L_258)
.L_258:
        /*003c*/ 	.word	0x00000000
        /*0040*/ 	.short	0x0003
        /*0042*/ 	.short	0x0018
        /*0044*/ 	.byte	0x00, 0xf0, 0x11, 0x00


	//----- nvinfo : EIATTR_KPARAM_INFO
	.align		4
.L_259:
        /*0048*/ 	.byte	0x04, 0x17
        /*004a*/ 	.short	(.L_261 - .L_260)
.L_260:
        /*004c*/ 	.word	0x00000000
        /*0050*/ 	.short	0x0002
        /*0052*/ 	.short	0x0010
        /*0054*/ 	.byte	0x00, 0xf5, 0x21, 0x00


	//----- nvinfo : EIATTR_KPARAM_INFO
	.align		4
.L_261:
        /*0058*/ 	.byte	0x04, 0x17
        /*005a*/ 	.short	(.L_263 - .L_262)
.L_262:
        /*005c*/ 	.word	0x00000000
        /*0060*/ 	.short	0x0001
        /*0062*/ 	.short	0x0008
        /*0064*/ 	.byte	0x00, 0xf5, 0x21, 0x00


	//----- nvinfo : EIATTR_KPARAM_INFO
	.align		4
.L_263:
        /*0068*/ 	.byte	0x04, 0x17
        /*006a*/ 	.short	(.L_265 - .L_264)
.L_264:
        /*006c*/ 	.word	0x00000000
        /*0070*/ 	.short	0x0000
        /*0072*/ 	.short	0x0000
        /*0074*/ 	.byte	0x00, 0xf5, 0x21, 0x00


	//----- nvinfo : EIATTR_SPARSE_MMA_MASK
	.align		4
.L_265:
        /*0078*/ 	.byte	0x03, 0x50
        /*007a*/ 	.short	0x0000


	//----- nvinfo : EIATTR_MAXREG_COUNT
	.align		4
        /*007c*/ 	.byte	0x03, 0x1b
        /*007e*/ 	.short	0x00ff


	//----- nvinfo : EIATTR_NUM_BARRIERS
	.align		4
        /*0080*/ 	.byte	0x02, 0x4c
        /*0082*/ 	.byte	0x01
	.zero		1


	//----- nvinfo : EIATTR_MERCURY_ISA_VERSION
	.align		4
        /*0084*/ 	.byte	0x03, 0x5f
        /*0086*/ 	.short	0x0101


	//----- nvinfo : EIATTR_VRC_CTA_INIT_COUNT
	.align		4
        /*0088*/ 	.byte	0x02, 0x4a
	.zero		1
	.zero		1


	//----- nvinfo : EIATTR_EXIT_INSTR_OFFSETS
	.align		4
        /*008c*/ 	.byte	0x04, 0x1c
        /*008e*/ 	.short	(.L_267 - .L_266)


	//   ....[0]....
.L_266:
        /*0090*/ 	.word	0x00000240


	//   ....[1]....
        /*0094*/ 	.word	0x00000300


	//----- nvinfo : EIATTR_CBANK_PARAM_SIZE
	.align		4
.L_267:
        /*0098*/ 	.byte	0x03, 0x19
        /*009a*/ 	.short	0x0028


	//----- nvinfo : EIATTR_PARAM_CBANK
	.align		4
        /*009c*/ 	.byte	0x04, 0x0a
        /*009e*/ 	.short	(.L_269 - .L_268)
	.align		4
.L_268:
        /*00a0*/ 	.word	index@(.nv.constant0._Z36baseline_elementwise_all_kernel_fp16I11BaselineDivEvPK6__halfS3_PS1_iiii)
        /*00a4*/ 	.short	0x0380
        /*00a6*/ 	.short	0x0028


	//----- nvinfo : EIATTR_SW_WAR
	.align		4
.L_269:
        /*00a8*/ 	.byte	0x04, 0x36
        /*00aa*/ 	.short	(.L_271 - .L_270)
.L_270:
        /*00ac*/ 	.word	0x00000008
.L_271:


//--------------------- .nv.info._Z39baseline_elementwise_single_kernel_fp16I11BaselineDivEvPK6__halfS3_PS1_iiii --------------------------
	.section	.nv.info._Z39baseline_elementwise_single_kernel_fp16I11BaselineDivEvPK6__halfS3_PS1_iiii,"",@"SHT_CUDA_INFO"
	.sectionflags	@""
	.align	4


	//----- nvinfo : EIATTR_CUDA_API_VERSION
	.align		4
        /*0000*/ 	.byte	0x04, 0x37
        /*0002*/ 	.short	(.L_273 - .L_272)
.L_272:
        /*0004*/ 	.word	0x00000082


	//----- nvinfo : EIATTR_KPARAM_INFO
	.align		4
.L_273:
        /*0008*/ 	.byte	0x04, 0x17
        /*000a*/ 	.short	(.L_275 - .L_274)
.L_274:
        /*000c*/ 	.word	0x00000000
        /*0010*/ 	.short	0x0006
        /*0012*/ 	.short	0x0024
        /*0014*/ 	.byte	0x00, 0xf0, 0x11, 0x00


	//----- nvinfo : EIATTR_KPARAM_INFO
	.align		4
.L_275:
        /*0018*/ 	.byte	0x04, 0x17
        /*001a*/ 	.short	(.L_277 - .L_276)
.L_276:
        /*001c*/ 	.word	0x00000000
        /*0020*/ 	.short	0x0005
        /*0022*/ 	.short	0x0020
        /*0024*/ 	.byte	0x00, 0xf0, 0x11, 0x00


	//----- nvinfo : EIATTR_KPARAM_INFO
	.align		4
.L_277:
        /*0028*/ 	.byte	0x04, 0x17
        /*002a*/ 	.short	(.L_279 - .L_278)
.L_278:
        /*002c*/ 	.word	0x00000000
        /*0030*/ 	.short	0x0004
        /*0032*/ 	.short	0x001c
        /*0034*/ 	.byte	0x00, 0xf0, 0x11, 0x00


	//----- nvinfo : EIATTR_KPARAM_INFO
	.align		4
.L_279:
        /*0038*/ 	.byte	0x04, 0x17
        /*003a*/ 	.short	(.L_281 - .L_280)
.L_280:
        /*003c*/ 	.word	0x00000000
        /*0040*/ 	.short	0x0003
        /*0042*/ 	.short	0x0018
        /*0044*/ 	.byte	0x00, 0xf0, 0x11, 0x00


	//----- nvinfo : EIATTR_KPARAM_INFO
	.align		4
.L_281:
        /*0048*/ 	.byte	0x04, 0x17
        /*004a*/ 	.short	(.L_283 - .L_282)
.L_282:
        /*004c*/ 	.word	0x00000000
        /*0050*/ 	.short	0x0002
        /*0052*/ 	.short	0x0010
        /*0054*/ 	.byte	0x00, 0xf5, 0x21, 0x00


	//----- nvinfo : EIATTR_KPARAM_INFO
	.align		4
.L_283:
        /*0058*/ 	.byte	0x04, 0x17
        /*005a*/ 	.short	(.L_285 - .L_284)
.L_284:
        /*005c*/ 	.word	0x00000000
        /*0060*/ 	.short	0x0001
        /*0062*/ 	.short	0x0008
        /*0064*/ 	.byte	0x00, 0xf5, 0x21, 0x00


	//----- nvinfo : EIATTR_KPARAM_INFO
	.align		4
.L_285:
        /*0068*/ 	.byte	0x04, 0x17
        /*006a*/ 	.short	(.L_287 - .L_286)
.L_286:
        /*006c*/ 	.word	0x00000000
        /*0070*/ 	.short	0x0000
        /*0072*/ 	.short	0x0000
        /*0074*/ 	.byte	0x00, 0xf5, 0x21, 0x00


	//----- nvinfo : EIATTR_SPARSE_MMA_MASK
	.align		4
.L_287:
        /*0078*/ 	.byte	0x03, 0x50
        /*007a*/ 	.short	0x0000


	//----- nvinfo : EIATTR_MAXREG_COUNT
	.align		4
        /*007c*/ 	.byte	0x03, 0x1b
        /*007e*/ 	.short	0x00ff


	//----- nvinfo : EIATTR_NUM_BARRIERS
	.align		4
        /*0080*/ 	.byte	0x02, 0x4c
        /*0082*/ 	.byte	0x01
	.zero		1


	//----- nvinfo : EIATTR_MERCURY_ISA_VERSION
	.align		4
        /*0084*/ 	.byte	0x03, 0x5f
        /*0086*/ 	.short	0x0101


	//----- nvinfo : EIATTR_VRC_CTA_INIT_COUNT
	.align		4
        /*0088*/ 	.byte	0x02, 0x4a
	.zero		1
	.zero		1


	//----- nvinfo : EIATTR_EXIT_INSTR_OFFSETS
	.align		4
        /*008c*/ 	.byte	0x04, 0x1c
        /*008e*/ 	.short	(.L_289 - .L_288)


	//   ....[0]....
.L_288:
        /*0090*/ 	.word	0x00000170


	//   ....[1]....
        /*0094*/ 	.word	0x00000240


	//----- nvinfo : EIATTR_CBANK_PARAM_SIZE
	.align		4
.L_289:
        /*0098*/ 	.byte	0x03, 0x19
        /*009a*/ 	.short	0x0028


	//----- nvinfo : EIATTR_PARAM_CBANK
	.align		4
        /*009c*/ 	.byte	0x04, 0x0a
        /*009e*/ 	.short	(.L_291 - .L_290)
	.align		4
.L_290:
        /*00a0*/ 	.word	index@(.nv.constant0._Z39baseline_elementwise_single_kernel_fp16I11BaselineDivEvPK6__halfS3_PS1_iiii)
        /*00a4*/ 	.short	0x0380
        /*00a6*/ 	.short	0x0028


	//----- nvinfo : EIATTR_SW_WAR
	.align		4
.L_291:
        /*00a8*/ 	.byte	0x04, 0x36
        /*00aa*/ 	.short	(.L_293 - .L_292)
.L_292:
        /*00ac*/ 	.word	0x00000008
.L_293:


//--------------------- .nv.info._Z40baseline_elementwise_rowwise_kernel_fp16I11BaselineMulEvPK6__halfS3_PS1_iiii --------------------------
	.section	.nv.info._Z40baseline_elementwise_rowwise_kernel_fp16I11BaselineMulEvPK6__halfS3_PS1_iiii,"",@"SHT_CUDA_INFO"
	.sectionflags	@""
	.align	4


	//----- nvinfo : EIATTR_CUDA_API_VERSION
	.align		4
        /*0000*/ 	.byte	0x04, 0x37
        /*0002*/ 	.short	(.L_295 - .L_294)
.L_294:
        /*0004*/ 	.word	0x00000082


	//----- nvinfo : EIATTR_KPARAM_INFO
	.align		4
.L_295:
        /*0008*/ 	.byte	0x04, 0x17
        /*000a*/ 	.short	(.L_297 - .L_296)
.L_296:
        /*000c*/ 	.word	0x00000000
        /*0010*/ 	.short	0x0006
        /*0012*/ 	.short	0x0024
        /*0014*/ 	.byte	0x00, 0xf0, 0x11, 0x00


	//----- nvinfo : EIATTR_KPARAM_INFO
	.align		4
.L_297:
        /*0018*/ 	.byte	0x04, 0x17
        /*001a*/ 	.short	(.L_299 - .L_298)
.L_298:
        /*001c*/ 	.word	0x00000000
        /*0020*/ 	.short	0x0005
        /*0022*/ 	.short	0x0020
        /*0024*/ 	.byte	0x00, 0xf0, 0x11, 0x00


	//----- nvinfo : EIATTR_KPARAM_INFO
	.align		4
.L_299:
        /*0028*/ 	.byte	0x04, 0x17
        /*002a*/ 	.short	(.L_301 - .L_300)
.L_300:
        /*002c*/ 	.word	0x00000000
        /*0030*/ 	.short	0x0004
        /*0032*/ 	.short	0x001c
        /*0034*/ 	.byte	0x00, 0xf0, 0x11, 0x00


	//----- nvinfo : EIATTR_KPARAM_INFO
	.align		4
.L_301:
        /*0038*/ 	.byte	0x04, 0x17
        /*003a*/ 	.short	(.L_303 - .L_302)
.L_302:
        /*003c*/ 	.word	0x00000000
        /*0040*/ 	.short	0x0003
        /*0042*/ 	.short	0x0018
        /*0044*/ 	.byte	0x00, 0xf0, 0x11, 0x00


	//----- nvinfo : EIATTR_KPARAM_INFO
	.align		4
.L_303:
        /*0048*/ 	.byte	0x04, 0x17
        /*004a*/ 	.short	(.L_305 - .L_304)
.L_304:
        /*004c*/ 	.word	0x00000000
        /*0050*/ 	.short	0x0002
        /*0052*/ 	.short	0x0010
        /*0054*/ 	.byte	0x00, 0xf5, 0x21, 0x00


	//----- nvinfo : EIATTR_KPARAM_INFO
	.align		4
.L_305:
        /*0058*/ 	.byte	0x04, 0x17
        /*005a*/ 	.short	(.L_307 - .L_306)
.L_306:
        /*005c*/ 	.word	0x00000000
        /*0060*/ 	.short	0x0001
        /*0062*/ 	.short	0x0008
        /*0064*/ 	.byte	0x00, 0xf5, 0x21, 0x00


	//----- nvinfo : EIATTR_KPARAM_INFO
	.align		4
.L_307:
        /*0068*/ 	.byte	0x04, 0x17
        /*006a*/ 	.short	(.L_309 - .L_308)
.L_308:
        /*006c*/ 	.word	0x00000000
        /*0070*/ 	.short	0x0000
        /*0072*/ 	.short	0x0000
        /*0074*/ 	.byte	0x00, 0xf5, 0x21, 0x00


	//----- nvinfo : EIATTR_SPARSE_MMA_MASK
	.align		4
.L_309:
        /*0078*/ 	.byte	0x03, 0x50
        /*007a*/ 	.short	0x0000


	//----- nvinfo : EIATTR_MAXREG_COUNT
	.align		4
        /*007c*/ 	.byte	0x03, 0x1b
        /*007e*/ 	.short	0x00ff


	//----- nvinfo : EIATTR_NUM_BARRIERS
	.align		4
        /*0080*/ 	.byte	0x02, 0x4c
        /*0082*/ 	.byte	0x01
	.zero		1


	//----- nvinfo : EIATTR_MERCURY_ISA_VERSION
	.align		4
        /*0084*/ 	.byte	0x03, 0x5f
        /*0086*/ 	.short	0x0101


	//----- nvinfo : EIATTR_VRC_CTA_INIT_COUNT
	.align		4
        /*0088*/ 	.byte	0x02, 0x4a
	.zero		1
	.zero		1


	//----- nvinfo : EIATTR_EXIT_INSTR_OFFSETS
	.align		4
        /*008c*/ 	.byte	0x04, 0x1c
        /*008e*/ 	.short	(.L_311 - .L_310)


	//   ....[0]....
.L_310:
        /*0090*/ 	.word	0x000001f0


	//   ....[1]....
        /*0094*/ 	.word	0x000002f0


	//----- nvinfo : EIATTR_CBANK_PARAM_SIZE
	.align		4
.L_311:
        /*0098*/ 	.byte	0x03, 0x19
        /*009a*/ 	.short	0x0028


	//----- nvinfo : EIATTR_PARAM_CBANK
	.align		4
        /*009c*/ 	.byte	0x04, 0x0a
        /*009e*/ 	.short	(.L_313 - .L_312)
	.align		4
.L_312:
        /*00a0*/ 	.word	index@(.nv.constant0._Z40baseline_elementwise_rowwise_kernel_fp16I11BaselineMulEvPK6__halfS3_PS1_iiii)
        /*00a4*/ 	.short	0x0380
        /*00a6*/ 	.short	0x0028


	//----- nvinfo : EIATTR_SW_WAR
	.align		4
.L_313:
        /*00a8*/ 	.byte	0x04, 0x36
        /*00aa*/ 	.short	(.L_315 - .L_314)
.L_314:
        /*00ac*/ 	.word	0x00000008
.L_315:


//--------------------- .nv.info._Z36baseline_elementwise_all_kernel_fp16I11BaselineMulEvPK6__halfS3_PS1_iiii --------------------------
	.section	.nv.info._Z36baseline_elementwise_all_kernel_fp16I11BaselineMulEvPK6__halfS3_PS1_iiii,"",@"SHT_CUDA_INFO"
	.sectionflags	@""
	.align	4


	//----- nvinfo : EIATTR_CUDA_API_VERSION
	.align		4
        /*0000*/ 	.byte	0x04, 0x37
        /*0002*/ 	.short	(.L_317 - .L_316)
.L_316:
        /*0004*/ 	.word	0x00000082


	//----- nvinfo : EIATTR_KPARAM_INFO
	.align		4
.L_317:
        /*0008*/ 	.byte	0x04, 0x17
        /*000a*/ 	.short	(.L_319 - .L_318)
.L_318:
        /*000c*/ 	.word	0x00000000
        /*0010*/ 	.short	0x0006
        /*0012*/ 	.short	0x0024
        /*0014*/ 	.byte	0x00, 0xf0, 0x11, 0x00


	//----- nvinfo : EIATTR_KPARAM_INFO
	.align		4
.L_319:
        /*0018*/ 	.byte	0x04, 0x17
        /*001a*/ 	.short	(.L_321 - .L_320)
.L_320:
        /*001c*/ 	.word	0x00000000
        /*0020*/ 	.short	0x0005
        /*0022*/ 	.short	0x0020
        /*0024*/ 	.byte	0x00, 0xf0, 0x11, 0x00


	//----- nvinfo : EIATTR_KPARAM_INFO
	.align		4
.L_321:
        /*0028*/ 	.byte	0x04, 0x17
        /*002a*/ 	.short	(.L_323 - .L_322)
.L_322:
        /*002c*/ 	.word	0x00000000
        /*0030*/ 	.short	0x0004
        /*0032*/ 	.short	0x001c
        /*0034*/ 	.byte	0x00, 0xf0, 0x11, 0x00


	//----- nvinfo : EIATTR_KPARAM_INFO
	.align		4
.L_323:
        /*0038*/ 	.byte	0x04, 0x17
        /*003a*/ 	.short	(.L_325 - .L_324)
.L_324:
        /*003c*/ 	.word	0x00000000
        /*0040*/ 	.short	0x0003
        /*0042*/ 	.short	0x0018
        /*0044*/ 	.byte	0x00, 0xf0, 0x11, 0x00


	//----- nvinfo : EIATTR_KPARAM_INFO
	.align		4
.L_325:
        /*0048*/ 	.byte	0x04, 0x17
        /*004a*/ 	.short	(.L_327 - .L_326)
.L_326:
        /*004c*/ 	.word	0x00000000
        /*0050*/ 	.short	0x0002
        /*0052*/ 	.short	0x0010
        /*0054*/ 	.byte	0x00, 0xf5, 0x21, 0x00


	//----- nvinfo : EIATTR_KPARAM_INFO
	.align		4
.L_327:
        /*0058*/ 	.byte	0x04, 0x17
        /*005a*/ 	.short	(.L_329 - .L_328)
.L_328:
        /*005c*/ 	.word	0x00000000
        /*0060*/ 	.short	0x0001
        /*0062*/ 	.short	0x0008
        /*0064*/ 	.byte	0x00, 0xf5, 0x21, 0x00


	//----- nvinfo : EIATTR_KPARAM_INFO
	.align		4
.L_329:
        /*0068*/ 	.byte	0x04, 0x17
        /*006a*/ 	.short	(.L_331 - .L_330)
.L_330:
        /*006c*/ 	.word	0x00000000
        /*0070*/ 	.short	0x0000
        /*0072*/ 	.short	0x0000
        /*0074*/ 	.byte	0x00, 0xf5, 0x21, 0x00


	//----- nvinfo : EIATTR_SPARSE_MMA_MASK
	.align		4
.L_331:
        /*0078*/ 	.byte	0x03, 0x50
        /*007a*/ 	.short	0x0000


	//----- nvinfo : EIATTR_MAXREG_COUNT
	.align		4
        /*007c*/ 	.byte	0x03, 0x1b
        /*007e*/ 	.short	0x00ff


	//----- nvinfo : EIATTR_NUM_BARRIERS
	.align		4
        /*0080*/ 	.byte	0x02, 0x4c
        /*0082*/ 	.byte	0x01
	.zero		1


	//----- nvinfo : EIATTR_MERCURY_ISA_VERSION
	.align		4
        /*0084*/ 	.byte	0x03, 0x5f
        /*0086*/ 	.short	0x0101


	//----- nvinfo : EIATTR_VRC_CTA_INIT_COUNT
	.align		4
        /*0088*/ 	.byte	0x02, 0x4a
	.zero		1
	.zero		1


	//----- nvinfo : EIATTR_EXIT_INSTR_OFFSETS
	.align		4
        /*008c*/ 	.byte	0x04, 0x1c
        /*008e*/ 	.short	(.L_333 - .L_332)


	//   ....[0]....
.L_332:
        /*0090*/ 	.word	0x00000240


	//   ....[1]....
        /*0094*/ 	.word	0x00000340


	//----- nvinfo : EIATTR_CBANK_PARAM_SIZE
	.align		4
.L_333:
        /*0098*/ 	.byte	0x03, 0x19
        /*009a*/ 	.short	0x0028


	//----- nvinfo : EIATTR_PARAM_CBANK
	.align		4
        /*009c*/ 	.byte	0x04, 0x0a
        /*009e*/ 	.short	(.L_335 - .L_334)
	.align		4
.L_334:
        /*00a0*/ 	.word	index@(.nv.constant0._Z36baseline_elementwise_all_kernel_fp16I11BaselineMulEvPK6__halfS3_PS1_iiii)
        /*00a4*/ 	.short	0x0380
        /*00a6*/ 	.short	0x0028


	//----- nvinfo : EIATTR_SW_WAR
	.align		4
.L_335:
        /*00a8*/ 	.byte	0x04, 0x36
        /*00aa*/ 	.short	(.L_337 - .L_336)
.L_336:
        /*00ac*/ 	.word	0x00000008
.L_337:


//--------------------- .nv.info._Z39baseline_elementwise_single_kernel_fp16I11BaselineMulEvPK6__halfS3_PS1_iiii --------------------------
	.section	.nv.info._Z39baseline_elementwise_single_kernel_fp16I11BaselineMulEvPK6__halfS3_PS1_iiii,"",@"SHT_CUDA_INFO"
	.sectionflags	@""
	.align	4


	//----- nvinfo : EIATTR_CUDA_API_VERSION
	.align		4
        /*0000*/ 	.byte	0x04, 0x37
        /*0002*/ 	.short	(.L_339 - .L_338)
.L_338:
        /*0004*/ 	.word	0x00000082


	//----- nvinfo : EIATTR_KPARAM_INFO
	.align		4
.L_339:
        /*0008*/ 	.byte	0x04, 0x17
        /*000a*/ 	.short	(.L_341 - .L_340)
.L_340:
        /*000c*/ 	.word	0x00000000
        /*0010*/ 	.short	0x0006
        /*0012*/ 	.short	0x0024
        /*0014*/ 	.byte	0x00, 0xf0, 0x11, 0x00


	//----- nvinfo : EIATTR_KPARAM_INFO
	.align		4
.L_341:
        /*0018*/ 	.byte	0x04, 0x17
        /*001a*/ 	.short	(.L_343 - .L_342)
.L_342:
        /*001c*/ 	.word	0x00000000
        /*0020*/ 	.short	0x0005
        /*0022*/ 	.short	0x0020
        /*0024*/ 	.byte	0x00, 0xf0, 0x11, 0x00


	//----- nvinfo : EIATTR_KPARAM_INFO
	.align		4
.L_343:
        /*0028*/ 	.byte	0x04, 0x17
        /*002a*/ 	.short	(.L_345 - .L_344)
.L_344:
        /*002c*/ 	.word	0x00000000
        /*0030*/ 	.short	0x0004
        /*0032*/ 	.short	0x001c
        /*0034*/ 	.byte	0x00, 0xf0, 0x11, 0x00


	//----- nvinfo : EIATTR_KPARAM_INFO
	.align		4
.L_345:
        /*0038*/ 	.byte	0x04, 0x17
        /*003a*/ 	.short	(.L_347 - .L_346)
.L_346:
        /*003c*/ 	.word	0x00000000
        /*0040*/ 	.short	0x0003
        /*0042*/ 	.short	0x0018
        /*0044*/ 	.byte	0x00, 0xf0, 0x11, 0x00


	//----- nvinfo : EIATTR_KPARAM_INFO
	.align		4
.L_347:
        /*0048*/ 	.byte	0x04, 0x17
        /*004a*/ 	.short	(.L_349 - .L_348)
.L_348:
        /*004c*/ 	.word	0x00000000
        /*0050*/ 	.short	0x0002
        /*0052*/ 	.short	0x0010
        /*0054*/ 	.byte	0x00, 0xf5, 0x21, 0x00


	//----- nvinfo : EIATTR_KPARAM_INFO
	.align		4
.L_349:
        /*0058*/ 	.byte	0x04, 0x17
        /*005a*/ 	.short	(.L_351 - .L_350)
.L_350:
        /*005c*/ 	.word	0x00000000
        /*0060*/ 	.short	0x0001
        /*0062*/ 	.short	0x0008
        /*0064*/ 	.byte	0x00, 0xf5, 0x21, 0x00


	//----- nvinfo : EIATTR_KPARAM_INFO
	.align		4
.L_351:
        /*0068*/ 	.byte	0x04, 0x17
        /*006a*/ 	.short	(.L_353 - .L_352)
.L_352:
        /*006c*/ 	.word	0x00000000
        /*0070*/ 	.short	0x0000
        /*0072*/ 	.short	0x0000
        /*0074*/ 	.byte	0x00, 0xf5, 0x21, 0x00


	//----- nvinfo : EIATTR_SPARSE_MMA_MASK
	.align		4
.L_353:
        /*0078*/ 	.byte	0x03, 0x50
        /*007a*/ 	.short	0x0000


	//----- nvinfo : EIATTR_MAXREG_COUNT
	.align		4
        /*007c*/ 	.byte	0x03, 0x1b
        /*007e*/ 	.short	0x00ff


	//----- nvinfo : EIATTR_NUM_BARRIERS
	.align		4
        /*0080*/ 	.byte	0x02, 0x4c
        /*0082*/ 	.byte	0x01
	.zero		1


	//----- nvinfo : EIATTR_MERCURY_ISA_VERSION
	.align		4
        /*0084*/ 	.byte	0x03, 0x5f
        /*0086*/ 	.short	0x0101


	//----- nvinfo : EIATTR_VRC_CTA_INIT_COUNT
	.align		4
        /*0088*/ 	.byte	0x02, 0x4a
	.zero		1
	.zero		1


	//----- nvinfo : EIATTR_EXIT_INSTR_OFFSETS
	.align		4
        /*008c*/ 	.byte	0x04, 0x1c
        /*008e*/ 	.short	(.L_355 - .L_354)


	//   ....[0]....
.L_354:
        /*0090*/ 	.word	0x00000170


	//   ....[1]....
        /*0094*/ 	.word	0x00000280


	//----- nvinfo : EIATTR_CBANK_PARAM_SIZE
	.align		4
.L_355:
        /*0098*/ 	.byte	0x03, 0x19
        /*009a*/ 	.short	0x0028


	//----- nvinfo : EIATTR_PARAM_CBANK
	.align		4
        /*009c*/ 	.byte	0x04, 0x0a
        /*009e*/ 	.short	(.L_357 - .L_356)
	.align		4
.L_356:
        /*00a0*/ 	.word	index@(.nv.constant0._Z39baseline_elementwise_single_kernel_fp16I11BaselineMulEvPK6__halfS3_PS1_iiii)
        /*00a4*/ 	.short	0x0380
        /*00a6*/ 	.short	0x0028


	//----- nvinfo : EIATTR_SW_WAR
	.align		4
.L_357:
        /*00a8*/ 	.byte	0x04, 0x36
        /*00aa*/ 	.short	(.L_359 - .L_358)
.L_358:
        /*00ac*/ 	.word	0x00000008
.L_359:


//--------------------- .nv.info._Z10group_GEMMILi128ELi128ELi8ELi4ELi4EEvP6__halfS1_S1_iii --------------------------
	.section	.nv.info._Z10group_GEMMILi128ELi128ELi8ELi4ELi4EEvP6__halfS1_S1_iii,"",@"SHT_CUDA_INFO"
	.sectionflags	@""
	.align	4


	//----- nvinfo : EIATTR_CUDA_API_VERSION
	.align		4
        /*0000*/ 	.byte	0x04, 0x37
        /*0002*/ 	.short	(.L_361 - .L_360)
.L_360:
        /*0004*/ 	.word	0x00000082


	//----- nvinfo : EIATTR_KPARAM_INFO
	.align		4
.L_361:
        /*0008*/ 	.byte	0x04, 0x17
        /*000a*/ 	.short	(.L_363 - .L_362)
.L_362:
        /*000c*/ 	.word	0x00000000
        /*0010*/ 	.short	0x0005
        /*0012*/ 	.short	0x0020
        /*0014*/ 	.byte	0x00, 0xf0, 0x11, 0x00


	//----- nvinfo : EIATTR_KPARAM_INFO
	.align		4
.L_363:
        /*0018*/ 	.byte	0x04, 0x17
        /*001a*/ 	.short	(.L_365 - .L_364)
.L_364:
        /*001c*/ 	.word	0x00000000
        /*0020*/ 	.short	0x0004
        /*0022*/ 	.short	0x001c
        /*0024*/ 	.byte	0x00, 0xf0, 0x11, 0x00


	//----- nvinfo : EIATTR_KPARAM_INFO
	.align		4
.L_365:
        /*0028*/ 	.byte	0x04, 0x17
        /*002a*/ 	.short	(.L_367 - .L_366)
.L_366:
        /*002c*/ 	.word	0x00000000
        /*0030*/ 	.short	0x0003
        /*0032*/ 	.short	0x0018
        /*0034*/ 	.byte	0x00, 0xf0, 0x11, 0x00


	//----- nvinfo : EIATTR_KPARAM_INFO
	.align		4
.L_367:
        /*0038*/ 	.byte	0x04, 0x17
        /*003a*/ 	.short	(.L_369 - .L_368)
.L_368:
        /*003c*/ 	.word	0x00000000
        /*0040*/ 	.short	0x0002
        /*0042*/ 	.short	0x0010
        /*0044*/ 	.byte	0x00, 0xf5, 0x21, 0x00


	//----- nvinfo : EIATTR_KPARAM_INFO
	.align		4
.L_369:
        /*0048*/ 	.byte	0x04, 0x17
        /*004a*/ 	.short	(.L_371 - .L_370)
.L_370:
        /*004c*/ 	.word	0x00000000
        /*0050*/ 	.short	0x0001
        /*0052*/ 	.short	0x0008
        /*0054*/ 	.byte	0x00, 0xf5, 0x21, 0x00


	//----- nvinfo : EIATTR_KPARAM_INFO
	.align		4
.L_371:
        /*0058*/ 	.byte	0x04, 0x17
        /*005a*/ 	.short	(.L_373 - .L_372)
.L_372:
        /*005c*/ 	.word	0x00000000
        /*0060*/ 	.short	0x0000
        /*0062*/ 	.short	0x0000
        /*0064*/ 	.byte	0x00, 0xf5, 0x21, 0x00


	//----- nvinfo : EIATTR_SPARSE_MMA_MASK
	.align		4
.L_373:
        /*0068*/ 	.byte	0x03, 0x50
        /*006a*/ 	.short	0x0000


	//----- nvinfo : EIATTR_MAXREG_COUNT
	.align		4
        /*006c*/ 	.byte	0x03, 0x1b
        /*006e*/ 	.short	0x00ff


	//----- nvinfo : EIATTR_NUM_BARRIERS
	.align		4
        /*0070*/ 	.byte	0x02, 0x4c
        /*0072*/ 	.byte	0x01
	.zero		1


	//----- nvinfo : EIATTR_MERCURY_ISA_VERSION
	.align		4
        /*0074*/ 	.byte	0x03, 0x5f
        /*0076*/ 	.short	0x0101


	//----- nvinfo : EIATTR_VRC_CTA_INIT_COUNT
	.align		4
        /*0078*/ 	.byte	0x02, 0x4a
	.zero		1
	.zero		1


	//----- nvinfo : EIATTR_EXIT_INSTR_OFFSETS
	.align		4
        /*007c*/ 	.byte	0x04, 0x1c
        /*007e*/ 	.short	(.L_375 - .L_374)


	//   ....[0]....
.L_374:
        /*0080*/ 	.word	0x00001530


	//   ....[1]....
        /*0084*/ 	.word	0x00001560


	//----- nvinfo : EIATTR_CBANK_PARAM_SIZE
	.align		4
.L_375:
        /*0088*/ 	.byte	0x03, 0x19
        /*008a*/ 	.short	0x0024


	//----- nvinfo : EIATTR_PARAM_CBANK
	.align		4
        /*008c*/ 	.byte	0x04, 0x0a
        /*008e*/ 	.short	(.L_377 - .L_376)
	.align		4
.L_376:
        /*0090*/ 	.word	index@(.nv.constant0._Z10group_GEMMILi128ELi128ELi8ELi4ELi4EEvP6__halfS1_S1_iii)
        /*0094*/ 	.short	0x0380
        /*0096*/ 	.short	0x0024


	//----- nvinfo : EIATTR_SW_WAR
	.align		4
.L_377:
        /*0098*/ 	.byte	0x04, 0x36
        /*009a*/ 	.short	(.L_379 - .L_378)
.L_378:
        /*009c*/ 	.word	0x00000008
.L_379:


//--------------------- .nv.info._Z45baseline_approx_kernel_fp16_optimized_batchedPK6__halfS1_PS_iiii --------------------------
	.section	.nv.info._Z45baseline_approx_kernel_fp16_optimized_batchedPK6__halfS1_PS_iiii,"",@"SHT_CUDA_INFO"
	.sectionflags	@""
	.align	4


	//----- nvinfo : EIATTR_CUDA_API_VERSION
	.align		4
        /*0000*/ 	.byte	0x04, 0x37
        /*0002*/ 	.short	(.L_381 - .L_380)
.L_380:
        /*0004*/ 	.word	0x00000082


	//----- nvinfo : EIATTR_KPARAM_INFO
	.align		4
.L_381:
        /*0008*/ 	.byte	0x04, 0x17
        /*000a*/ 	.short	(.L_383 - .L_382)
.L_382:
        /*000c*/ 	.word	0x00000000
        /*0010*/ 	.short	0x0006
        /*0012*/ 	.short	0x0024
        /*0014*/ 	.byte	0x00, 0xf0, 0x11, 0x00


	//----- nvinfo : EIATTR_KPARAM_INFO
	.align		4
.L_383:
        /*0018*/ 	.byte	0x04, 0x17
        /*001a*/ 	.short	(.L_385 - .L_384)
.L_384:
        /*001c*/ 	.word	0x00000000
        /*0020*/ 	.short	0x0005
        /*0022*/ 	.short	0x0020
        /*0024*/ 	.byte	0x00, 0xf0, 0x11, 0x00


	//----- nvinfo : EIATTR_KPARAM_INFO
	.align		4
.L_385:
        /*0028*/ 	.byte	0x04, 0x17
        /*002a*/ 	.short	(.L_387 - .L_386)
.L_386:
        /*002c*/ 	.word	0x00000000
        /*0030*/ 	.short	0x0004
        /*0032*/ 	.short	0x001c
        /*0034*/ 	.byte	0x00, 0xf0, 0x11, 0x00


	//----- nvinfo : EIATTR_KPARAM_INFO
	.align		4
.L_387:
        /*0038*/ 	.byte	0x04, 0x17
        /*003a*/ 	.short	(.L_389 - .L_388)
.L_388:
        /*003c*/ 	.word	0x00000000
        /*0040*/ 	.short	0x0003
        /*0042*/ 	.short	0x0018
        /*0044*/ 	.byte	0x00, 0xf0, 0x11, 0x00


	//----- nvinfo : EIATTR_KPARAM_INFO
	.align		4
.L_389:
        /*0048*/ 	.byte	0x04, 0x17
        /*004a*/ 	.short	(.L_391 - .L_390)
.L_390:
        /*004c*/ 	.word	0x00000000
        /*0050*/ 	.short	0x0002
        /*0052*/ 	.short	0x0010
        /*0054*/ 	.byte	0x00, 0xf5, 0x21, 0x00


	//----- nvinfo : EIATTR_KPARAM_INFO
	.align		4
.L_391:
        /*0058*/ 	.byte	0x04, 0x17
        /*005a*/ 	.short	(.L_393 - .L_392)
.L_392:
        /*005c*/ 	.word	0x00000000
        /*0060*/ 	.short	0x0001
        /*0062*/ 	.short	0x0008
        /*0064*/ 	.byte	0x00, 0xf5, 0x21, 0x00


	//----- nvinfo : EIATTR_KPARAM_INFO
	.align		4
.L_393:
        /*0068*/ 	.byte	0x04, 0x17
        /*006a*/ 	.short	(.L_395 - .L_394)
.L_394:
        /*006c*/ 	.word	0x00000000
        /*0070*/ 	.short	0x0000
        /*0072*/ 	.short	0x0000
        /*0074*/ 	.byte	0x00, 0xf5, 0x21, 0x00


	//----- nvinfo : EIATTR_SPARSE_MMA_MASK
	.align		4
.L_395:
        /*0078*/ 	.byte	0x03, 0x50
        /*007a*/ 	.short	0x0000


	//----- nvinfo : EIATTR_MAXREG_COUNT
	.align		4
        /*007c*/ 	.byte	0x03, 0x1b
        /*007e*/ 	.short	0x00ff


	//----- nvinfo : EIATTR_NUM_BARRIERS
	.align		4
        /*0080*/ 	.byte	0x02, 0x4c
        /*0082*/ 	.byte	0x01
	.zero		1


	//----- nvinfo : EIATTR_MERCURY_ISA_VERSION
	.align		4
        /*0084*/ 	.byte	0x03, 0x5f
        /*0086*/ 	.short	0x0101


	//----- nvinfo : EIATTR_VRC_CTA_INIT_COUNT
	.align		4
        /*0088*/ 	.byte	0x02, 0x4a
	.zero		1
	.zero		1


	//----- nvinfo : EIATTR_EXIT_INSTR_OFFSETS
	.align		4
        /*008c*/ 	.byte	0x04, 0x1c
        /*008e*/ 	.short	(.L_397 - .L_396)


	//   ....[0]....
.L_396:
        /*0090*/ 	.word	0x00000040


	//   ....[1]....
        /*0094*/ 	.word	0x00001c90


	//   ....[2]....
        /*0098*/ 	.word	0x00001cf0


	//----- nvinfo : EIATTR_CBANK_PARAM_SIZE
	.align		4
.L_397:
        /*009c*/ 	.byte	0x03, 0x19
        /*009e*/ 	.short	0x0028


	//----- nvinfo : EIATTR_PARAM_CBANK
	.align		4
        /*00a0*/ 	.byte	0x04, 0x0a
        /*00a2*/ 	.short	(.L_399 - .L_398)
	.align		4
.L_398:
        /*00a4*/ 	.word	index@(.nv.constant0._Z45baseline_approx_kernel_fp16_optimized_batchedPK6__halfS1_PS_iiii)
        /*00a8*/ 	.short	0x0380
        /*00aa*/ 	.short	0x0028


	//----- nvinfo : EIATTR_SW_WAR
	.align		4
.L_399:
        /*00ac*/ 	.byte	0x04, 0x36
        /*00ae*/ 	.short	(.L_401 - .L_400)
.L_400:
        /*00b0*/ 	.word	0x00000008
.L_401:


//--------------------- .nv.callgraph             --------------------------
	.section	.nv.callgraph,"",@"SHT_CUDA_CALLGRAPH"
	.align	4
	.sectionentsize	8
	.align		4
        /*0000*/ 	.word	0x00000000
	.align		4
        /*0004*/ 	.word	0xffffffff
	.align		4
        /*0008*/ 	.word	0x00000000
	.align		4
        /*000c*/ 	.word	0xfffffffe
	.align		4
        /*0010*/ 	.word	0x00000000
	.align		4
        /*0014*/ 	.word	0xfffffffd
	.align		4
        /*0018*/ 	.word	0x00000000
	.align		4
        /*001c*/ 	.word	0xfffffffc


//--------------------- .text._Z32Qelementwise_rowwise_kernel_fp16I11QuantizeDivEvPK6__halfS3_PS1_iiiis --------------------------
	.section	.text._Z32Qelementwise_rowwise_kernel_fp16I11QuantizeDivEvPK6__halfS3_PS1_iiiis,"ax",@progbits
	.align	128
        .global         _Z32Qelementwise_rowwise_kernel_fp16I11QuantizeDivEvPK6__halfS3_PS1_iiiis
        .type           _Z32Qelementwise_rowwise_kernel_fp16I11QuantizeDivEvPK6__halfS3_PS1_iiiis,@function
        .size           _Z32Qelementwise_rowwise_kernel_fp16I11QuantizeDivEvPK6__halfS3_PS1_iiiis,(.L_x_18 - _Z32Qelementwise_rowwise_kernel_fp16I11QuantizeDivEvPK6__halfS3_PS1_iiiis)
        .other          _Z32Qelementwise_rowwise_kernel_fp16I11QuantizeDivEvPK6__halfS3_PS1_iiiis,@"STO_CUDA_ENTRY STV_DEFAULT"
_Z32Qelementwise_rowwise_kernel_fp16I11QuantizeDivEvPK6__halfS3_PS1_iiiis:
.text._Z32Qelementwise_rowwise_kernel_fp16I11QuantizeDivEvPK6__halfS3_PS1_iiiis:
[----:B------:R-:W-:Y:S01]  /*0000*/  LDC R1, c[0x0][0x37c] ;  /* 0x0000df00ff017b82 */ /* 0x000fe20000000800 */
[----:B------:R-:W0:Y:S01]  /*0010*/  S2R R0, SR_CTAID.X ;  /* 0x0000000000007919 */ /* 0x000e220000002500 */
[----:B------:R-:W1:Y:S01]  /*0020*/  LDCU.64 UR6, c[0x0][0x398] ;  /* 0x00007300ff0677ac */ /* 0x000e620008000a00 */
[----:B------:R-:W0:Y:S01]  /*0030*/  S2R R11, SR_TID.X ;  /* 0x00000000000b7919 */ /* 0x000e220000002100 */
[----:B------:R-:W2:Y:S01]  /*0040*/  LDCU.64 UR8, c[0x0][0x358] ;  /* 0x00006b00ff0877ac */ /* 0x000ea20008000a00 */
[----:B------:R-:W3:Y:S01]  /*0050*/  S2R R8, SR_TID.Y ;  /* 0x0000000000087919 */ /* 0x000ee20000002200 */
[----:B------:R-:W3:Y:S01]  /*0060*/  S2R R5, SR_CTAID.Y ;  /* 0x0000000000057919 */ /* 0x000ee20000002600 */
[----:B0-----:R-:W-:Y:S01]  /*0070*/  IMAD R0, R0, 0x20, R11 ;  /* 0x0000002000007824 */ /* 0x001fe200078e020b */
[----:B------:R-:W-:-:S04]  /*0080*/  ISETP.NE.AND P1, PT, R11, RZ, PT ;  /* 0x000000ff0b00720c */ /* 0x000fc80003f25270 */
[----:B-1----:R-:W-:Y:S01]  /*0090*/  ISETP.GE.AND P0, PT, R0, UR7, PT ;  /* 0x0000000700007c0c */ /* 0x002fe2000bf06270 */
[----:B---3--:R-:W-:-:S05]  /*00a0*/  IMAD R5, R5, 0x20, R8 ;  /* 0x0000002005057824 */ /* 0x008fca00078e0208 */
[----:B------:R-:W-:-:S03]  /*00b0*/  ISETP.LT.AND P0, PT, R5, UR6, !P0 ;  /* 0x0000000605007c0c */ /* 0x000fc6000c701270 */
[----:B------:R-:W0:Y:S10]  /*00c0*/  @!P1 LDC.64 R6, c[0x0][0x388] ;  /* 0x0000e200ff069b82 */ /* 0x000e340000000a00 */
[----:B------:R-:W1:Y:S01]  /*00d0*/  @P0 LDC.64 R2, c[0x0][0x380] ;  /* 0x0000e000ff020b82 */ /* 0x000e620000000a00 */
[----:B------:R-:W-:-:S02]  /*00e0*/  @P0 IMAD R9, R5, UR7, R0 ;  /* 0x0000000705090c24 */ /* 0x000fc4000f8e0200 */
[----:B0-----:R-:W-:-:S06]  /*00f0*/  @!P1 IMAD.WIDE.U32 R6, R5, 0x2, R6 ;  /* 0x0000000205069825 */ /* 0x001fcc00078e0006 */
[----:B--2---:R-:W2:Y:S01]  /*0100*/  @!P1 LDG.E.U16.CONSTANT R7, desc[UR8][R6.64] ;  /* 0x0000000806079981 */ /* 0x004ea2000c1e9500 */
[----:B-1----:R-:W-:-:S06]  /*0110*/  @P0 IMAD.WIDE R2, R9, 0x2, R2 ;  /* 0x0000000209020825 */ /* 0x002fcc00078e0202 */
[----:B------:R-:W3:Y:S01]  /*0120*/  @P0 LDG.E.U16.CONSTANT R3, desc[UR8][R2.64] ;  /* 0x0000000802030981 */ /* 0x000ee2000c1e9500 */
[----:B------:R-:W0:Y:S01]  /*0130*/  S2UR UR5, SR_CgaCtaId ;  /* 0x00000000000579c3 */ /* 0x000e220000008800 */
[----:B------:R-:W-:Y:S02]  /*0140*/  UMOV UR4, 0x400 ;  /* 0x0000040000047882 */ /* 0x000fe40000000000 */
[----:B0-----:R-:W-:Y:S02]  /*0150*/  ULEA UR6, UR5, UR4, 0x18 ;  /* 0x0000000405067291 */ /* 0x001fe4000f8ec0ff */
[----:B------:R-:W-:-:S04]  /*0160*/  UIADD3 UR4, UPT, UPT, UR4, 0x800, URZ ;  /* 0x0000080004047890 */ /* 0x000fc8000fffe0ff */
[----:B------:R-:W-:Y:S01]  /*0170*/  LEA R4, R8, UR6, 0x6 ;  /* 0x0000000608047c11 */ /* 0x000fe2000f8e30ff */
[----:B------:R-:W-:-:S04]  /*0180*/  ULEA UR4, UR5, UR4, 0x18 ;  /* 0x0000000405047291 */ /* 0x000fc8000f8ec0ff */
[----:B------:R-:W-:Y:S02]  /*0190*/  IMAD R4, R11, 0x2, R4 ;  /* 0x000000020b047824 */ /* 0x000fe400078e0204 */
[----:B------:R-:W-:-:S03]  /*01a0*/  LEA R8, R8, UR4, 0x1 ;  /* 0x0000000408087c11 */ /* 0x000fc6000f8e08ff */
[----:B---3--:R0:W-:Y:S04]  /*01b0*/  @P0 STS.U16 [R4], R3 ;  /* 0x0000000304000388 */ /* 0x0081e80000000400 */
[----:B------:R0:W-:Y:S04]  /*01c0*/  @!P0 STS.U16 [R4], RZ ;  /* 0x000000ff04008388 */ /* 0x0001e80000000400 */
[----:B--2---:R0:W-:Y:S01]  /*01d0*/  @!P1 STS.U16 [R8], R7 ;  /* 0x0000000708009388 */ /* 0x0041e20000000400 */
[----:B------:R-:W-:Y:S06]  /*01e0*/  BAR.SYNC.DEFER_BLOCKING 0x0 ;  /* 0x0000000000007b1d */ /* 0x000fec0000010000 */
[----:B------:R-:W-:Y:S05]  /*01f0*/  @!P0 EXIT ;  /* 0x000000000000894d */ /* 0x000fea0003800000 */
[----:B0-----:R-:W0:Y:S01]  /*0200*/  LDS.U16 R7, [R8] ;  /* 0x0000000008077984 */ /* 0x001e220000000400 */
[----:B------:R-:W1:Y:S01]  /*0210*/  LDC.U16 R9, c[0x0][0x3a8] ;  /* 0x0000ea00ff097b82 */ /* 0x000e620000000400 */
[----:B------:R-:W-:Y:S02]  /*0220*/  IMAD R5, R5, UR7, R0 ;  /* 0x0000000705057c24 */ /* 0x000fe4000f8e0200 */
[----:B------:R-:W2:Y:S05]  /*0230*/  LDS.U16 R4, [R4] ;  /* 0x0000000004047984 */ /* 0x000eaa0000000400 */
[----:B------:R-:W3:Y:S02]  /*0240*/  LDC.64 R2, c[0x0][0x390] ;  /* 0x0000e400ff027b82 */ /* 0x000ee40000000a00 */
[----:B---3--:R-:W-:-:S04]  /*0250*/  IMAD.WIDE R2, R5, 0x2, R2 ;  /* 0x0000000205027825 */ /* 0x008fc800078e0202 */
[----:B0-----:R-:W-:Y:S01]  /*0260*/  IMAD.MOV R11, RZ, RZ, -R7 ;  /* 0x000000ffff0b7224 */ /* 0x001fe200078e0a07 */
[----:B--2---:R-:W-:-:S04]  /*0270*/  LOP3.LUT P0, R6, R4, 0x7fff, RZ, 0xc0, !PT ;  /* 0x00007fff04067812 */ /* 0x004fc8000780c0ff */
[----:B------:R-:W-:Y:S02]  /*0280*/  PRMT R11, R11, 0x7710, RZ ;  /* 0x000077100b0b7816 */ /* 0x000fe400000000ff */
[----:B-1----:R-:W-:Y:S02]  /*0290*/  IADD3 R6, PT, PT, R9, 0x3c00, R6 ;  /* 0x00003c0009067810 */ /* 0x002fe40007ffe006 */
[C---:B------:R-:W-:Y:S02]  /*02a0*/  LOP3.LUT R9, R7.reuse, 0x7fff, RZ, 0xc0, !PT ;  /* 0x00007fff07097812 */ /* 0x040fe400078ec0ff */
[C---:B------:R-:W-:Y:S01]  /*02b0*/  LOP3.LUT R10, R6.reuse, 0xffff, RZ, 0xc0, !PT ;  /* 0x0000ffff060a7812 */ /* 0x040fe200078ec0ff */
[----:B------:R-:W-:Y:S01]  /*02c0*/  IMAD.IADD R6, R6, 0x1, R11 ;  /* 0x0000000106067824 */ /* 0x000fe200078e020b */
[----:B------:R-:W-:Y:S02]  /*02d0*/  LOP3.LUT R4, R7, 0x8000, R4, 0x48, !PT ;  /* 0x0000800007047812 */ /* 0x000fe400078e4804 */
[----:B------:R-:W-:-:S02]  /*02e0*/  ISETP.GE.U32.AND P1, PT, R10, R9, PT ;  /* 0x000000090a00720c */ /* 0x000fc40003f26070 */
[----:B------:R-:W-:-:S04]  /*02f0*/  LOP3.LUT R6, R6, 0x7fff, RZ, 0xc0, !PT ;  /* 0x00007fff06067812 */ /* 0x000fc800078ec0ff */
[----:B------:R-:W-:-:S04]  /*0300*/  SEL R7, R6, RZ, P1 ;  /* 0x000000ff06077207 */ /* 0x000fc80000800000 */
[----:B------:R-:W-:-:S04]  /*0310*/  LOP3.LUT R4, R7, R4, RZ, 0xfc, !PT ;  /* 0x0000000407047212 */ /* 0x000fc800078efcff */
[----:B------:R-:W-:-:S05]  /*0320*/  SEL R5, R4, RZ, P0 ;  /* 0x000000ff04057207 */ /* 0x000fca0000000000 */
[----:B------:R-:W-:Y:S01]  /*0330*/  STG.E.U16 desc[UR8][R2.64], R5 ;  /* 0x0000000502007986 */ /* 0x000fe2000c101508 */
[----:B------:R-:W-:Y:S05]  /*0340*/  EXIT ;  /* 0x000000000000794d */ /* 0x000fea0003800000 */
.L_x_0:
[----:B------:R-:W-:-:S00]  /*0350*/  BRA `(.L_x_0) ;  /* 0xfffffffc00fc7947 */ /* 0x000fc0000383ffff */
[----:B------:R-:W-:-:S00]  /*0360*/  NOP ;  /* 0x0000000000007918 */ /* 0x000fc00000000000 */
        /* <DEDUP_REMOVED lines=9> */
.L_x_18:


//--------------------- .text._Z28Qelementwise_all_kernel_fp16I11QuantizeDivEvPK6__halfS3_PS1_iiiis --------------------------
	.section	.text._Z28Qelementwise_all_kernel_fp16I11QuantizeDivEvPK6__halfS3_PS1_iiiis,"ax",@progbits
	.align	128
        .global         _Z28Qelementwise_all_kernel_fp16I11QuantizeDivEvPK6__halfS3_PS1_iiiis
        .type           _Z28Qelementwise_all_kernel_fp16I11QuantizeDivEvPK6__halfS3_PS1_iiiis,@function
        .size           _Z28Qelementwise_all_kernel_fp16I11QuantizeDivEvPK6__halfS3_PS1_iiiis,(.L_x_19 - _Z28Qelementwise_all_kernel_fp16I11QuantizeDivEvPK6__halfS3_PS1_iiiis)
        .other          _Z28Qelementwise_all_kernel_fp16I11QuantizeDivEvPK6__halfS3_PS1_iiiis,@"STO_CUDA_ENTRY STV_DEFAULT"
_Z28Qelementwise_all_kernel_fp16I11QuantizeDivEvPK6__halfS3_PS1_iiiis:
.text._Z28Qelementwise_all_kernel_fp16I11QuantizeDivEvPK6__halfS3_PS1_iiiis:
[----:B------:R-:W-:Y:S01]  /*0000*/  LDC R1, c[0x0][0x37c] ;  /* 0x0000df00ff017b82 */ /* 0x000fe20000000800 */
[----:B------:R-:W0:Y:S01]  /*0010*/  S2R R0, SR_CTAID.X ;  /* 0x0000000000007919 */ /* 0x000e220000002500 */
[----:B------:R-:W1:Y:S01]  /*0020*/  LDCU.64 UR6, c[0x0][0x398] ;  /* 0x00007300ff0677ac */ /* 0x000e620008000a00 */
[----:B------:R-:W0:Y:S01]  /*0030*/  S2R R13, SR_TID.X ;  /* 0x00000000000d7919 */ /* 0x000e220000002100 */
[----:B------:R-:W2:Y:S01]  /*0040*/  LDCU.64 UR4, c[0x0][0x3a0] ;  /* 0x00007400ff0477ac */ /* 0x000ea20008000a00 */
[----:B------:R-:W3:Y:S01]  /*0050*/  S2R R3, SR_CTAID.Y ;  /* 0x0000000000037919 */ /* 0x000ee20000002600 */
[----:B------:R-:W4:Y:S01]  /*0060*/  LDCU.64 UR8, c[0x0][0x358] ;  /* 0x00006b00ff0877ac */ /* 0x000f220008000a00 */
[----:B------:R-:W3:Y:S01]  /*0070*/  S2R R8, SR_TID.Y ;  /* 0x0000000000087919 */ /* 0x000ee20000002200 */
[----:B0-----:R-:W-:-:S05]  /*0080*/  IMAD R0, R0, 0x20, R13 ;  /* 0x0000002000007824 */ /* 0x001fca00078e020d */
[C---:B-1----:R-:W-:Y:S02]  /*0090*/  ISETP.GE.AND P0, PT, R0.reuse, UR7, PT ;  /* 0x0000000700007c0c */ /* 0x042fe4000bf06270 */
[----:B--2---:R-:W-:Y:S01]  /*00a0*/  ISETP.GE.AND P1, PT, R0, UR5, PT ;  /* 0x0000000500007c0c */ /* 0x004fe2000bf26270 */
[----:B---3--:R-:W-:-:S05]  /*00b0*/  IMAD R3, R3, 0x20, R8 ;  /* 0x0000002003037824 */ /* 0x008fca00078e0208 */
[C---:B------:R-:W-:Y:S02]  /*00c0*/  ISETP.LT.AND P0, PT, R3.reuse, UR6, !P0 ;  /* 0x0000000603007c0c */ /* 0x040fe4000c701270 */
[----:B------:R-:W-:-:S11]  /*00d0*/  ISETP.GE.OR P1, PT, R3, UR4, P1 ;  /* 0x0000000403007c0c */ /* 0x000fd60008f26670 */
[----:B------:R-:W0:Y:S01]  /*00e0*/  @P0 LDC.64 R4, c[0x0][0x380] ;  /* 0x0000e000ff040b82 */ /* 0x000e220000000a00 */
[C-C-:B------:R-:W-:Y:S02]  /*00f0*/  @P0 IMAD R9, R3.reuse, UR7, R0.reuse ;  /* 0x0000000703090c24 */ /* 0x140fe4000f8e0200 */
[----:B------:R-:W-:-:S05]  /*0100*/  @!P1 IMAD R11, R3, UR5, R0 ;  /* 0x00000005030b9c24 */ /* 0x000fca000f8e0200 */
[----:B------:R-:W1:Y:S01]  /*0110*/  @!P1 LDC.64 R6, c[0x0][0x388] ;  /* 0x0000e200ff069b82 */ /* 0x000e620000000a00 */
[----:B0-----:R-:W-:-:S06]  /*0120*/  @P0 IMAD.WIDE R4, R9, 0x2, R4 ;  /* 0x0000000209040825 */ /* 0x001fcc00078e0204 */
[----:B----4-:R-:W2:Y:S01]  /*0130*/  @P0 LDG.E.U16.CONSTANT R5, desc[UR8][R4.64] ;  /* 0x0000000804050981 */ /* 0x010ea2000c1e9500 */
[----:B-1----:R-:W-:-:S06]  /*0140*/  @!P1 IMAD.WIDE R6, R11, 0x2, R6 ;  /* 0x000000020b069825 */ /* 0x002fcc00078e0206 */
[----:B------:R-:W3:Y:S01]  /*0150*/  @!P1 LDG.E.U16.CONSTANT R7, desc[UR8][R6.64] ;  /* 0x0000000806079981 */ /* 0x000ee2000c1e9500 */
[----:B------:R-:W0:Y:S01]  /*0160*/  S2UR UR6, SR_CgaCtaId ;  /* 0x00000000000679c3 */ /* 0x000e220000008800 */
[----:B------:R-:W-:Y:S02]  /*0170*/  UMOV UR4, 0x400 ;  /* 0x0000040000047882 */ /* 0x000fe40000000000 */
[----:B------:R-:W-:Y:S02]  /*0180*/  UIADD3 UR5, UPT, UPT, UR4, 0x800, URZ ;  /* 0x0000080004057890 */ /* 0x000fe4000fffe0ff */
[----:B0-----:R-:W-:Y:S02]  /*0190*/  ULEA UR4, UR6, UR4, 0x18 ;  /* 0x0000000406047291 */ /* 0x001fe4000f8ec0ff */
[----:B------:R-:W-:-:S04]  /*01a0*/  ULEA UR5, UR6, UR5, 0x18 ;  /* 0x0000000506057291 */ /* 0x000fc8000f8ec0ff */
[C---:B------:R-:W-:Y:S02]  /*01b0*/  LEA R2, R8.reuse, UR4, 0x6 ;  /* 0x0000000408027c11 */ /* 0x040fe4000f8e30ff */
[----:B------:R-:W-:-:S03]  /*01c0*/  LEA R8, R8, UR5, 0x6 ;  /* 0x0000000508087c11 */ /* 0x000fc6000f8e30ff */
[C---:B------:R-:W-:Y:S02]  /*01d0*/  IMAD R2, R13.reuse, 0x2, R2 ;  /* 0x000000020d027824 */ /* 0x040fe400078e0202 */
[----:B------:R-:W-:-:S03]  /*01e0*/  IMAD R8, R13, 0x2, R8 ;  /* 0x000000020d087824 */ /* 0x000fc600078e0208 */
[----:B--2---:R0:W-:Y:S04]  /*01f0*/  @P0 STS.U16 [R2], R5 ;  /* 0x0000000502000388 */ /* 0x0041e80000000400 */
[----:B------:R0:W-:Y:S04]  /*0200*/  @!P0 STS.U16 [R2], RZ ;  /* 0x000000ff02008388 */ /* 0x0001e80000000400 */
[----:B---3--:R0:W-:Y:S04]  /*0210*/  @!P1 STS.U16 [R8], R7 ;  /* 0x0000000708009388 */ /* 0x0081e80000000400 */
[----:B------:R0:W-:Y:S01]  /*0220*/  @P1 STS.U16 [R8], RZ ;  /* 0x000000ff08001388 */ /* 0x0001e20000000400 */
        /* <DEDUP_REMOVED lines=23> */
.L_x_1:
        /* <DEDUP_REMOVED lines=14> */
.L_x_19:


//--------------------- .text._Z31Qelementwise_single_kernel_fp16I11QuantizeDivEvPK6__halfS3_PS1_iiiis --------------------------
	.section	.text._Z31Qelementwise_single_kernel_fp16I11QuantizeDivEvPK6__halfS3_PS1_iiiis,"ax",@progbits
	.align	128
        .global         _Z31Qelementwise_single_kernel_fp16I11QuantizeDivEvPK6__halfS3_PS1_iiiis
        .type           _Z31Qelementwise_single_kernel_fp16I11QuantizeDivEvPK6__halfS3_PS1_iiiis,@function
        .size           _Z31Qelementwise_single_kernel_fp16I11QuantizeDivEvPK6__halfS3_PS1_iiiis,(.L_x_20 - _Z31Qelementwise_single_kernel_fp16I11QuantizeDivEvPK6__halfS3_PS1_iiiis)
        .other          _Z31Qelementwise_single_kernel_fp16I11QuantizeDivEvPK6__halfS3_PS1_iiiis,@"STO_CUDA_ENTRY STV_DEFAULT"
_Z31Qelementwise_single_kernel_fp16I11QuantizeDivEvPK6__halfS3_PS1_iiiis:
.text._Z31Qelementwise_single_kernel_fp16I11QuantizeDivEvPK6__halfS3_PS1_iiiis:
[----:B------:R-:W-:Y:S01]  /*0000*/  LDC R1, c[0x0][0x37c] ;  /* 0x0000df00ff017b82 */ /* 0x000fe20000000800 */
[----:B------:R-:W0:Y:S01]  /*0010*/  S2R R0, SR_CTAID.X ;  /* 0x0000000000007919 */ /* 0x000e220000002500 */
[----:B------:R-:W1:Y:S01]  /*0020*/  LDCU.64 UR8, c[0x0][0x398] ;  /* 0x00007300ff0877ac */ /* 0x000e620008000a00 */
[----:B------:R-:W0:Y:S01]  /*0030*/  S2R R9, SR_TID.X ;  /* 0x0000000000097919 */ /* 0x000e220000002100 */
[----:B------:R-:W2:Y:S01]  /*0040*/  LDCU.64 UR6, c[0x0][0x358] ;  /* 0x00006b00ff0677ac */ /* 0x000ea20008000a00 */
[----:B------:R-:W3:Y:S01]  /*0050*/  S2R R7, SR_CTAID.Y ;  /* 0x0000000000077919 */ /* 0x000ee20000002600 */
[----:B------:R-:W3:Y:S01]  /*0060*/  S2R R4, SR_TID.Y ;  /* 0x0000000000047919 */ /* 0x000ee20000002200 */
[----:B0-----:R-:W-:-:S05]  /*0070*/  IMAD R0, R0, 0x20, R9 ;  /* 0x0000002000007824 */ /* 0x001fca00078e0209 */
[----:B-1----:R-:W-:Y:S01]  /*0080*/  ISETP.GE.AND P0, PT, R0, UR9, PT ;  /* 0x0000000900007c0c */ /* 0x002fe2000bf06270 */
[----:B---3--:R-:W-:-:S05]  /*0090*/  IMAD R7, R7, 0x20, R4 ;  /* 0x0000002007077824 */ /* 0x008fca00078e0204 */
[----:B------:R-:W-:-:S13]  /*00a0*/  ISETP.LT.AND P0, PT, R7, UR8, !P0 ;  /* 0x0000000807007c0c */ /* 0x000fda000c701270 */
[----:B------:R-:W0:Y:S01]  /*00b0*/  @P0 LDC.64 R2, c[0x0][0x380] ;  /* 0x0000e000ff020b82 */ /* 0x000e220000000a00 */
[----:B------:R-:W-:-:S04]  /*00c0*/  @P0 IMAD R5, R7, UR9, R0 ;  /* 0x0000000907050c24 */ /* 0x000fc8000f8e0200 */
[----:B0-----:R-:W-:-:S06]  /*00d0*/  @P0 IMAD.WIDE R2, R5, 0x2, R2 ;  /* 0x0000000205020825 */ /* 0x001fcc00078e0202 */
[----:B--2---:R-:W2:Y:S01]  /*00e0*/  @P0 LDG.E.U16.CONSTANT R3, desc[UR6][R2.64] ;  /* 0x0000000602030981 */ /* 0x004ea2000c1e9500 */
[----:B------:R-:W0:Y:S01]  /*00f0*/  S2UR UR5, SR_CgaCtaId ;  /* 0x00000000000579c3 */ /* 0x000e220000008800 */
[----:B------:R-:W-:Y:S02]  /*0100*/  UMOV UR4, 0x400 ;  /* 0x0000040000047882 */ /* 0x000fe40000000000 */
[----:B0-----:R-:W-:-:S06]  /*0110*/  ULEA UR4, UR5, UR4, 0x18 ;  /* 0x0000000405047291 */ /* 0x001fcc000f8ec0ff */
[----:B------:R-:W-:-:S05]  /*0120*/  LEA R4, R4, UR4, 0x6 ;  /* 0x0000000404047c11 */ /* 0x000fca000f8e30ff */
[----:B------:R-:W-:-:S05]  /*0130*/  IMAD R6, R9, 0x2, R4 ;  /* 0x0000000209067824 */ /* 0x000fca00078e0204 */
[----:B--2---:R0:W-:Y:S04]  /*0140*/  @P0 STS.U16 [R6], R3 ;  /* 0x0000000306000388 */ /* 0x0041e80000000400 */
[----:B------:R0:W-:Y:S01]  /*0150*/  @!P0 STS.U16 [R6], RZ ;  /* 0x000000ff06008388 */ /* 0x0001e20000000400 */
[----:B------:R-:W-:Y:S06]  /*0160*/  BAR.SYNC.DEFER_BLOCKING 0x0 ;  /* 0x0000000000007b1d */ /* 0x000fec0000010000 */
[----:B------:R-:W-:Y:S05]  /*0170*/  @!P0 EXIT ;  /* 0x000000000000894d */ /* 0x000fea0003800000 */
[----:B------:R-:W1:Y:S01]  /*0180*/  LDC.64 R4, c[0x0][0x388] ;  /* 0x0000e200ff047b82 */ /* 0x000e620000000a00 */
[----:B------:R-:W2:Y:S07]  /*0190*/  LDS.U16 R9, [R6] ;  /* 0x0000000006097984 */ /* 0x000eae0000000400 */
[----:B------:R-:W3:Y:S08]  /*01a0*/  LDC.U16 R11, c[0x0][0x3a8] ;  /* 0x0000ea00ff0b7b82 */ /* 0x000ef00000000400 */
[----:B0-----:R-:W0:Y:S01]  /*01b0*/  LDC.64 R2, c[0x0][0x390] ;  /* 0x0000e400ff027b82 */ /* 0x001e220000000a00 */
[----:B-1----:R-:W4:Y:S01]  /*01c0*/  LDG.E.U16.CONSTANT R4, desc[UR6][R4.64] ;  /* 0x0000000604047981 */ /* 0x002f22000c1e9500 */
[----:B------:R-:W-:-:S04]  /*01d0*/  IMAD R7, R7, UR9, R0 ;  /* 0x0000000907077c24 */ /* 0x000fc8000f8e0200 */
[----:B0-----:R-:W-:Y:S01]  /*01e0*/  IMAD.WIDE R2, R7, 0x2, R2 ;  /* 0x0000000207027825 */ /* 0x001fe200078e0202 */
[----:B--2---:R-:W-:-:S04]  /*01f0*/  LOP3.LUT P0, R8, R9, 0x7fff, RZ, 0xc0, !PT ;  /* 0x00007fff09087812 */ /* 0x004fc8000780c0ff */
[----:B---3--:R-:W-:-:S04]  /*0200*/  IADD3 R8, PT, PT, R11, 0x3c00, R8 ;  /* 0x00003c000b087810 */ /* 0x008fc80007ffe008 */
[----:B------:R-:W-:Y:S01]  /*0210*/  LOP3.LUT R13, R8, 0xffff, RZ, 0xc0, !PT ;  /* 0x0000ffff080d7812 */ /* 0x000fe200078ec0ff */
[----:B----4-:R-:W-:-:S05]  /*0220*/  IMAD.MOV R10, RZ, RZ, -R4 ;  /* 0x000000ffff0a7224 */ /* 0x010fca00078e0a04 */
[----:B------:R-:W-:Y:S02]  /*0230*/  PRMT R11, R10, 0x7710, RZ ;  /* 0x000077100a0b7816 */ /* 0x000fe400000000ff */
[----:B------:R-:W-:Y:S02]  /*0240*/  LOP3.LUT R10, R4, 0x7fff, RZ, 0xc0, !PT ;  /* 0x00007fff040a7812 */ /* 0x000fe400078ec0ff */
[----:B------:R-:W-:Y:S01]  /*0250*/  LOP3.LUT R4, R9, 0x8000, R4, 0x48, !PT ;  /* 0x0000800009047812 */ /* 0x000fe200078e4804 */
[----:B------:R-:W-:Y:S01]  /*0260*/  IMAD.IADD R8, R8, 0x1, R11 ;  /* 0x0000000108087824 */ /* 0x000fe200078e020b */
[----:B------:R-:W-:-:S04]  /*0270*/  ISETP.GE.U32.AND P1, PT, R13, R10, PT ;  /* 0x0000000a0d00720c */ /* 0x000fc80003f26070 */
[----:B------:R-:W-:-:S04]  /*0280*/  LOP3.LUT R8, R8, 0x7fff, RZ, 0xc0, !PT ;  /* 0x00007fff08087812 */ /* 0x000fc800078ec0ff */
[----:B------:R-:W-:-:S04]  /*0290*/  SEL R5, R8, RZ, P1 ;  /* 0x000000ff08057207 */ /* 0x000fc80000800000 */
[----:B------:R-:W-:-:S04]  /*02a0*/  LOP3.LUT R4, R5, R4, RZ, 0xfc, !PT ;  /* 0x0000000405047212 */ /* 0x000fc800078efcff */
[----:B------:R-:W-:-:S05]  /*02b0*/  SEL R5, R4, RZ, P0 ;  /* 0x000000ff04057207 */ /* 0x000fca0000000000 */
[----:B------:R-:W-:Y:S01]  /*02c0*/  STG.E.U16 desc[UR6][R2.64], R5 ;  /* 0x0000000502007986 */ /* 0x000fe2000c101506 */
[----:B------:R-:W-:Y:S05]  /*02d0*/  EXIT ;  /* 0x000000000000794d */ /* 0x000fea0003800000 */
.L_x_2:
        /* <DEDUP_REMOVED lines=10> */
.L_x_20:


//--------------------- .text._Z32Qelementwise_rowwise_kernel_fp16I13DequantizeMulEvPK6__halfS3_PS1_iiiis --------------------------
	.section	.text._Z32Qelementwise_rowwise_kernel_fp16I13DequantizeMulEvPK6__halfS3_PS1_iiiis,"ax",@progbits
	.align	128
        .global         _Z32Qelementwise_rowwise_kernel_fp16I13DequantizeMulEvPK6__halfS3_PS1_iiiis
        .type           _Z32Qelementwise_rowwise_kernel_fp16I13DequantizeMulEvPK6__halfS3_PS1_iiiis,@function
        .size           _Z32Qelementwise_rowwise_kernel_fp16I13DequantizeMulEvPK6__halfS3_PS1_iiiis,(.L_x_21 - _Z32Qelementwise_rowwise_kernel_fp16I13DequantizeMulEvPK6__halfS3_PS1_iiiis)
        .other          _Z32Qelementwise_rowwise_kernel_fp16I13DequantizeMulEvPK6__halfS3_PS1_iiiis,@"STO_CUDA_ENTRY STV_DEFAULT"
_Z32Qelementwise_rowwise_kernel_fp16I13DequantizeMulEvPK6__halfS3_PS1_iiiis:
.text._Z32Qelementwise_rowwise_kernel_fp16I13DequantizeMulEvPK6__halfS3_PS1_iiiis:
        /* <DEDUP_REMOVED lines=33> */
[----:B------:R-:W1:Y:S01]  /*0210*/  LDCU.U16 UR4, c[0x0][0x3a8] ;  /* 0x00007500ff0477ac */ /* 0x000e620008000400 */
[----:B------:R-:W2:Y:S01]  /*0220*/  LDC.64 R2, c[0x0][0x390] ;  /* 0x0000e400ff027b82 */ /* 0x000ea20000000a00 */
[----:B------:R-:W-:Y:S01]  /*0230*/  IMAD R5, R5, UR7, R0 ;  /* 0x0000000705057c24 */ /* 0x000fe2000f8e0200 */
[----:B------:R-:W3:Y:S01]  /*0240*/  LDS.U16 R7, [R8] ;  /* 0x0000000008077984 */ /* 0x000ee20000000400 */
[----:B-1----:R-:W-:-:S04]  /*0250*/  UIADD3 UR4, UPT, UPT, UR4, 0x3c00, URZ ;  /* 0x00003c0004047890 */ /* 0x002fc8000fffe0ff */
[----:B------:R-:W-:Y:S01]  /*0260*/  UIADD3 UR5, UPT, UPT, URZ, -UR4, URZ ;  /* 0x80000004ff057290 */ /* 0x000fe2000fffe0ff */
[----:B--2---:R-:W-:Y:S01]  /*0270*/  IMAD.WIDE R2, R5, 0x2, R2 ;  /* 0x0000000205027825 */ /* 0x004fe200078e0202 */
[----:B0-----:R-:W-:Y:S02]  /*0280*/  LOP3.LUT P0, R6, R4, 0x7fff, RZ, 0xc0, !PT ;  /* 0x00007fff04067812 */ /* 0x001fe4000780c0ff */
[C---:B---3--:R-:W-:Y:S02]  /*0290*/  LOP3.LUT P1, R9, R7.reuse, 0x7fff, RZ, 0xc0, !PT ;  /* 0x00007fff07097812 */ /* 0x048fe4000782c0ff */
[----:B------:R-:W-:-:S03]  /*02a0*/  LOP3.LUT R4, R7, 0x8000, R4, 0x48, !PT ;  /* 0x0000800007047812 */ /* 0x000fc600078e4804 */
[----:B------:R-:W-:-:S05]  /*02b0*/  IMAD.IADD R6, R6, 0x1, R9 ;  /* 0x0000000106067824 */ /* 0x000fca00078e0209 */
[----:B------:R-:W-:Y:S01]  /*02c0*/  VIMNMX.U16x2 R6, PT, PT, R6, UR4, !PT ;  /* 0x0000000406067c48 */ /* 0x000fe2000ffe0200 */
[----:B------:R-:W-:-:S06]  /*02d0*/  UPRMT UR4, UR5, 0x7710, URZ ;  /* 0x0000771005047896 */ /* 0x000fcc00080000ff */
[----:B------:R-:W-:-:S05]  /*02e0*/  VIADD R7, R6, UR4 ;  /* 0x0000000406077c36 */ /* 0x000fca0008000000 */
[----:B------:R-:W-:-:S04]  /*02f0*/  LOP3.LUT R4, R4, 0x7fff, R7, 0xf8, !PT ;  /* 0x00007fff04047812 */ /* 0x000fc800078ef807 */
[----:B------:R-:W-:-:S04]  /*0300*/  SEL R4, R4, RZ, P1 ;  /* 0x000000ff04047207 */ /* 0x000fc80000800000 */
[----:B------:R-:W-:-:S05]  /*0310*/  SEL R5, R4, RZ, P0 ;  /* 0x000000ff04057207 */ /* 0x000fca0000000000 */
[----:B------:R-:W-:Y:S01]  /*0320*/  STG.E.U16 desc[UR8][R2.64], R5 ;  /* 0x0000000502007986 */ /* 0x000fe2000c101508 */
[----:B------:R-:W-:Y:S05]  /*0330*/  EXIT ;  /* 0x000000000000794d */ /* 0x000fea0003800000 */
.L_x_3:
        /* <DEDUP_REMOVED lines=12> */
.L_x_21:


//--------------------- .text._Z28Qelementwise_all_kernel_fp16I13DequantizeMulEvPK6__halfS3_PS1_iiiis --------------------------
	.section	.text._Z28Qelementwise_all_kernel_fp16I13DequantizeMulEvPK6__halfS3_PS1_iiiis,"ax",@progbits
	.align	128
        .global         _Z28Qelementwise_all_kernel_fp16I13DequantizeMulEvPK6__halfS3_PS1_iiiis
        .type           _Z28Qelementwise_all_kernel_fp16I13DequantizeMulEvPK6__halfS3_PS1_iiiis,@function
        .size           _Z28Qelementwise_all_kernel_fp16I13DequantizeMulEvPK6__halfS3_PS1_iiiis,(.L_x_22 - _Z28Qelementwise_all_kernel_fp16I13DequantizeMulEvPK6__halfS3_PS1_iiiis)
        .other          _Z28Qelementwise_all_kernel_fp16I13DequantizeMulEvPK6__halfS3_PS1_iiiis,@"STO_CUDA_ENTRY STV_DEFAULT"
_Z28Qelementwise_all_kernel_fp16I13DequantizeMulEvPK6__halfS3_PS1_iiiis:
.text._Z28Qelementwise_all_kernel_fp16I13DequantizeMulEvPK6__halfS3_PS1_iiiis:
        /* <DEDUP_REMOVED lines=57> */
.L_x_4:
        /* <DEDUP_REMOVED lines=15> */
.L_x_22:


//--------------------- .text._Z31Qelementwise_single_kernel_fp16I13DequantizeMulEvPK6__halfS3_PS1_iiiis --------------------------
	.section	.text._Z31Qelementwise_single_kernel_fp16I13DequantizeMulEvPK6__halfS3_PS1_iiiis,"ax",@progbits
	.align	128
        .global         _Z31Qelementwise_single_kernel_fp16I13DequantizeMulEvPK6__halfS3_PS1_iiiis
        .type           _Z31Qelementwise_single_kernel_fp16I13DequantizeMulEvPK6__halfS3_PS1_iiiis,@function
        .size           _Z31Qelementwise_single_kernel_fp16I13DequantizeMulEvPK6__halfS3_PS1_iiiis,(.L_x_23 - _Z31Qelementwise_single_kernel_fp16I13DequantizeMulEvPK6__halfS3_PS1_iiiis)
        .other          _Z31Qelementwise_single_kernel_fp16I13DequantizeMulEvPK6__halfS3_PS1_iiiis,@"STO_CUDA_ENTRY STV_DEFAULT"
_Z31Qelementwise_single_kernel_fp16I13DequantizeMulEvPK6__halfS3_PS1_iiiis:
.text._Z31Qelementwise_single_kernel_fp16I13DequantizeMulEvPK6__halfS3_PS1_iiiis:
        /* <DEDUP_REMOVED lines=25> */
[----:B------:R-:W2:Y:S01]  /*0190*/  LDS.U16 R9, [R6] ;  /* 0x0000000006097984 */ /* 0x000ea20000000400 */
[----:B------:R-:W3:Y:S06]  /*01a0*/  LDCU.U16 UR4, c[0x0][0x3a8] ;  /* 0x00007500ff0477ac */ /* 0x000eec0008000400 */
[----:B0-----:R-:W0:Y:S01]  /*01b0*/  LDC.64 R2, c[0x0][0x390] ;  /* 0x0000e400ff027b82 */ /* 0x001e220000000a00 */
[----:B-1----:R-:W4:Y:S01]  /*01c0*/  LDG.E.U16.CONSTANT R4, desc[UR6][R4.64] ;  /* 0x0000000604047981 */ /* 0x002f22000c1e9500 */
[----:B---3--:R-:W-:Y:S01]  /*01d0*/  UIADD3 UR4, UPT, UPT, UR4, 0x3c00, URZ ;  /* 0x00003c0004047890 */ /* 0x008fe2000fffe0ff */
[----:B------:R-:W-:-:S03]  /*01e0*/  IMAD R7, R0, UR9, R7 ;  /* 0x0000000900077c24 */ /* 0x000fc6000f8e0207 */
[----:B------:R-:W-:Y:S01]  /*01f0*/  UIADD3 UR5, UPT, UPT, URZ, -UR4, URZ ;  /* 0x80000004ff057290 */ /* 0x000fe2000fffe0ff */
[----:B0-----:R-:W-:Y:S01]  /*0200*/  IMAD.WIDE R2, R7, 0x2, R2 ;  /* 0x0000000207027825 */ /* 0x001fe200078e0202 */
[C---:B--2---:R-:W-:Y:S02]  /*0210*/  LOP3.LUT P0, R8, R9.reuse, 0x7fff, RZ, 0xc0, !PT ;  /* 0x00007fff09087812 */ /* 0x044fe4000780c0ff */
[----:B----4-:R-:W-:Y:S02]  /*0220*/  LOP3.LUT P1, R11, R4, 0x7fff, RZ, 0xc0, !PT ;  /* 0x00007fff040b7812 */ /* 0x010fe4000782c0ff */
        /* <DEDUP_REMOVED lines=10> */
.L_x_5:
        /* <DEDUP_REMOVED lines=11> */
.L_x_23:


//--------------------- .text._Z40baseline_elementwise_rowwise_kernel_fp16I11BaselineDivEvPK6__halfS3_PS1_iiii --------------------------
	.section	.text._Z40baseline_elementwise_rowwise_kernel_fp16I11BaselineDivEvPK6__halfS3_PS1_iiii,"ax",@progbits
	.align	128
        .global         _Z40baseline_elementwise_rowwise_kernel_fp16I11BaselineDivEvPK6__halfS3_PS1_iiii
        .type           _Z40baseline_elementwise_rowwise_kernel_fp16I11BaselineDivEvPK6__halfS3_PS1_iiii,@function
        .size           _Z40baseline_elementwise_rowwise_kernel_fp16I11BaselineDivEvPK6__halfS3_PS1_iiii,(.L_x_24 - _Z40baseline_elementwise_rowwise_kernel_fp16I11BaselineDivEvPK6__halfS3_PS1_iiii)
        .other          _Z40baseline_elementwise_rowwise_kernel_fp16I11BaselineDivEvPK6__halfS3_PS1_iiii,@"STO_CUDA_ENTRY STV_DEFAULT"
_Z40baseline_elementwise_rowwise_kernel_fp16I11BaselineDivEvPK6__halfS3_PS1_iiii:
.text._Z40baseline_elementwise_rowwise_kernel_fp16I11BaselineDivEvPK6__halfS3_PS1_iiii:
        /* <DEDUP_REMOVED lines=33> */
[----:B------:R-:W1:Y:S01]  /*0210*/  LDC.64 R2, c[0x0][0x390] ;  /* 0x0000e400ff027b82 */ /* 0x000e620000000a00 */
[----:B------:R-:W-:Y:S02]  /*0220*/  IMAD R7, R7, UR7, R0 ;  /* 0x0000000707077c24 */ /* 0x000fe4000f8e0200 */
[----:B------:R-:W2:Y:S02]  /*0230*/  LDS.U16 R6, [R6] ;  /* 0x0000000006067984 */ /* 0x000ea40000000400 */
[----:B-1----:R-:W-:-:S04]  /*0240*/  IMAD.WIDE R2, R7, 0x2, R2 ;  /* 0x0000000207027825 */ /* 0x002fc800078e0202 */
[----:B0-----:R-:W-:Y:S01]  /*0250*/  IMAD.MOV R5, RZ, RZ, -R8 ;  /* 0x000000ffff057224 */ /* 0x001fe200078e0a08 */
[----:B--2---:R-:W-:-:S04]  /*0260*/  LOP3.LUT P0, RZ, R6, 0x7fff, RZ, 0xc0, !PT ;  /* 0x00007fff06ff7812 */ /* 0x004fc8000780c0ff */
[----:B------:R-:W-:-:S04]  /*0270*/  PRMT R5, R5, 0x7710, RZ ;  /* 0x0000771005057816 */ /* 0x000fc800000000ff */
[----:B------:R-:W-:-:S04]  /*0280*/  IADD3 R0, PT, PT, R6, 0x3c00, R5 ;  /* 0x00003c0006007810 */ /* 0x000fc80007ffe005 */
[----:B------:R-:W-:-:S05]  /*0290*/  SEL R5, R0, RZ, P0 ;  /* 0x000000ff00057207 */ /* 0x000fca0000000000 */
[----:B------:R-:W-:Y:S01]  /*02a0*/  STG.E.U16 desc[UR8][R2.64], R5 ;  /* 0x0000000502007986 */ /* 0x000fe2000c101508 */
[----:B------:R-:W-:Y:S05]  /*02b0*/  EXIT ;  /* 0x000000000000794d */ /* 0x000fea0003800000 */
.L_x_6:
        /* <DEDUP_REMOVED lines=12> */
.L_x_24:


//--------------------- .text._Z36baseline_elementwise_all_kernel_fp16I11BaselineDivEvPK6__halfS3_PS1_iiii --------------------------
	.section	.text._Z36baseline_elementwise_all_kernel_fp16I11BaselineDivEvPK6__halfS3_PS1_iiii,"ax",@progbits
	.align	128
        .global         _Z36baseline_elementwise_all_kernel_fp16I11BaselineDivEvPK6__halfS3_PS1_iiii
        .type           _Z36baseline_elementwise_all_kernel_fp16I11BaselineDivEvPK6__halfS3_PS1_iiii,@function
        .size           _Z36baseline_elementwise_all_kernel_fp16I11BaselineDivEvPK6__halfS3_PS1_iiii,(.L_x_25 - _Z36baseline_elementwise_all_kernel_fp16I11BaselineDivEvPK6__halfS3_PS1_iiii)
        .other          _Z36baseline_elementwise_all_kernel_fp16I11BaselineDivEvPK6__halfS3_PS1_iiii,@"STO_CUDA_ENTRY STV_DEFAULT"
_Z36baseline_elementwise_all_kernel_fp16I11BaselineDivEvPK6__halfS3_PS1_iiii:
.text._Z36baseline_elementwise_all_kernel_fp16I11BaselineDivEvPK6__halfS3_PS1_iiii:
        /* <DEDUP_REMOVED lines=28> */
[----:B------:R-:W-:Y:S02]  /*01c0*/  LEA R8, R13, UR5, 0x6 ;  /* 0x000000050d087c11 */ /* 0x000fe4000f8e30ff */
[----:B------:R-:W-:-:S03]  /*01d0*/  LEA R6, R15, R6, 0x1 ;  /* 0x000000060f067211 */ /* 0x000fc600078e08ff */
[----:B------:R-:W-:Y:S02]  /*01e0*/  IMAD R8, R15, 0x2, R8 ;  /* 0x000000020f087824 */ /* 0x000fe400078e0208 */
[----:B--2---:R0:W-:Y:S04]  /*01f0*/  @P0 STS.U16 [R6], R3 ;  /* 0x0000000306000388 */ /* 0x0041e80000000400 */
[----:B------:R0:W-:Y:S04]  /*0200*/  @!P0 STS.U16 [R6], RZ ;  /* 0x000000ff06008388 */ /* 0x0001e80000000400 */
[----:B---3--:R0:W-:Y:S04]  /*0210*/  @!P1 STS.U16 [R8], R5 ;  /* 0x0000000508009388 */ /* 0x0081e80000000400 */
[----:B------:R0:W-:Y:S01]  /*0220*/  @P1 STS.U16 [R8], RZ ;  /* 0x000000ff08001388 */ /* 0x0001e20000000400 */
[----:B------:R-:W-:Y:S06]  /*0230*/  BAR.SYNC.DEFER_BLOCKING 0x0 ;  /* 0x0000000000007b1d */ /* 0x000fec0000010000 */
[----:B------:R-:W-:Y:S05]  /*0240*/  @!P0 EXIT ;  /* 0x000000000000894d */ /* 0x000fea0003800000 */
[----:B0-----:R-:W0:Y:S01]  /*0250*/  LDS.U16 R8, [R8] ;  /* 0x0000000008087984 */ /* 0x001e220000000400 */
[----:B------:R-:W1:Y:S01]  /*0260*/  LDC.64 R2, c[0x0][0x390] ;  /* 0x0000e400ff027b82 */ /* 0x000e620000000a00 */
[----:B------:R-:W-:Y:S02]  /*0270*/  IMAD R7, R0, UR7, R7 ;  /* 0x0000000700077c24 */ /* 0x000fe4000f8e0207 */
[----:B------:R-:W2:Y:S02]  /*0280*/  LDS.U16 R6, [R6] ;  /* 0x0000000006067984 */ /* 0x000ea40000000400 */
[----:B-1----:R-:W-:Y:S01]  /*0290*/  IMAD.WIDE R2, R7, 0x2, R2 ;  /* 0x0000000207027825 */ /* 0x002fe200078e0202 */
[----:B0-----:R-:W-:-:S04]  /*02a0*/  IADD3 R5, PT, PT, RZ, -R8, RZ ;  /* 0x80000008ff057210 */ /* 0x001fc80007ffe0ff */
[----:B------:R-:W-:Y:S02]  /*02b0*/  PRMT R5, R5, 0x7710, RZ ;  /* 0x0000771005057816 */ /* 0x000fe400000000ff */
[C---:B--2---:R-:W-:Y:S02]  /*02c0*/  LOP3.LUT P0, RZ, R6.reuse, 0x7fff, RZ, 0xc0, !PT ;  /* 0x00007fff06ff7812 */ /* 0x044fe4000780c0ff */
[----:B------:R-:W-:-:S04]  /*02d0*/  IADD3 R0, PT, PT, R6, 0x3c00, R5 ;  /* 0x00003c0006007810 */ /* 0x000fc80007ffe005 */
[----:B------:R-:W-:-:S05]  /*02e0*/  SEL R5, R0, RZ, P0 ;  /* 0x000000ff00057207 */ /* 0x000fca0000000000 */
[----:B------:R-:W-:Y:S01]  /*02f0*/  STG.E.U16 desc[UR8][R2.64], R5 ;  /* 0x0000000502007986 */ /* 0x000fe2000c101508 */
[----:B------:R-:W-:Y:S05]  /*0300*/  EXIT ;  /* 0x000000000000794d */ /* 0x000fea0003800000 */
.L_x_7:
        /* <DEDUP_REMOVED lines=15> */
.L_x_25:


//--------------------- .text._Z39baseline_elementwise_single_kernel_fp16I11BaselineDivEvPK6__halfS3_PS1_iiii --------------------------
	.section	.text._Z39baseline_elementwise_single_kernel_fp16I11BaselineDivEvPK6__halfS3_PS1_iiii,"ax",@progbits
	.align	128
        .global         _Z39baseline_elementwise_single_kernel_fp16I11BaselineDivEvPK6__halfS3_PS1_iiii
        .type           _Z39baseline_elementwise_single_kernel_fp16I11BaselineDivEvPK6__halfS3_PS1_iiii,@function
        .size           _Z39baseline_elementwise_single_kernel_fp16I11BaselineDivEvPK6__halfS3_PS1_iiii,(.L_x_26 - _Z39baseline_elementwise_single_kernel_fp16I11BaselineDivEvPK6__halfS3_PS1_iiii)
        .other          _Z39baseline_elementwise_single_kernel_fp16I11BaselineDivEvPK6__halfS3_PS1_iiii,@"STO_CUDA_ENTRY STV_DEFAULT"
_Z39baseline_elementwise_single_kernel_fp16I11BaselineDivEvPK6__halfS3_PS1_iiii:
.text._Z39baseline_elementwise_single_kernel_fp16I11BaselineDivEvPK6__halfS3_PS1_iiii:
        /* <DEDUP_REMOVED lines=18> */
[----:B------:R-:W-:-:S04]  /*0120*/  LEA R4, R9, UR4, 0x6 ;  /* 0x0000000409047c11 */ /* 0x000fc8000f8e30ff */
[----:B------:R-:W-:-:S05]  /*0130*/  LEA R6, R6, R4, 0x1 ;  /* 0x0000000406067211 */ /* 0x000fca00078e08ff */
[----:B--2---:R0:W-:Y:S04]  /*0140*/  @P0 STS.U16 [R6], R3 ;  /* 0x0000000306000388 */ /* 0x0041e80000000400 */
[----:B------:R0:W-:Y:S01]  /*0150*/  @!P0 STS.U16 [R6], RZ ;  /* 0x000000ff06008388 */ /* 0x0001e20000000400 */
[----:B------:R-:W-:Y:S06]  /*0160*/  BAR.SYNC.DEFER_BLOCKING 0x0 ;  /* 0x0000000000007b1d */ /* 0x000fec0000010000 */
[----:B------:R-:W-:Y:S05]  /*0170*/  @!P0 EXIT ;  /* 0x000000000000894d */ /* 0x000fea0003800000 */
[----:B0-----:R-:W0:Y:S01]  /*0180*/  LDC.64 R2, c[0x0][0x388] ;  /* 0x0000e200ff027b82 */ /* 0x001e220000000a00 */
[----:B------:R-:W1:Y:S07]  /*0190*/  LDS.U16 R6, [R6] ;  /* 0x0000000006067984 */ /* 0x000e6e0000000400 */
[----:B------:R-:W2:Y:S01]  /*01a0*/  LDC.64 R4, c[0x0][0x390] ;  /* 0x0000e400ff047b82 */ /* 0x000ea20000000a00 */
[----:B0-----:R-:W3:Y:S01]  /*01b0*/  LDG.E.U16.CONSTANT R2, desc[UR6][R2.64] ;  /* 0x0000000602027981 */ /* 0x001ee2000c1e9500 */
[----:B------:R-:W-:-:S04]  /*01c0*/  IMAD R7, R0, UR9, R7 ;  /* 0x0000000900077c24 */ /* 0x000fc8000f8e0207 */
[----:B--2---:R-:W-:Y:S01]  /*01d0*/  IMAD.WIDE R4, R7, 0x2, R4 ;  /* 0x0000000207047825 */ /* 0x004fe200078e0204 */
[----:B-1----:R-:W-:-:S03]  /*01e0*/  LOP3.LUT P0, RZ, R6, 0x7fff, RZ, 0xc0, !PT ;  /* 0x00007fff06ff7812 */ /* 0x002fc6000780c0ff */
[----:B---3--:R-:W-:-:S05]  /*01f0*/  IMAD.MOV R9, RZ, RZ, -R2 ;  /* 0x000000ffff097224 */ /* 0x008fca00078e0a02 */
[----:B------:R-:W-:-:S04]  /*0200*/  PRMT R9, R9, 0x7710, RZ ;  /* 0x0000771009097816 */ /* 0x000fc800000000ff */
[----:B------:R-:W-:-:S04]  /*0210*/  IADD3 R0, PT, PT, R6, 0x3c00, R9 ;  /* 0x00003c0006007810 */ /* 0x000fc80007ffe009 */
[----:B------:R-:W-:-:S05]  /*0220*/  SEL R7, R0, RZ, P0 ;  /* 0x000000ff00077207 */ /* 0x000fca0000000000 */
[----:B------:R-:W-:Y:S01]  /*0230*/  STG.E.U16 desc[UR6][R4.64], R7 ;  /* 0x0000000704007986 */ /* 0x000fe2000c101506 */
[----:B------:R-:W-:Y:S05]  /*0240*/  EXIT ;  /* 0x000000000000794d */ /* 0x000fea0003800000 */
.L_x_8:
        /* <DEDUP_REMOVED lines=11> */
.L_x_26:


//--------------------- .text._Z40baseline_elementwise_rowwise_kernel_fp16I11BaselineMulEvPK6__halfS3_PS1_iiii --------------------------
	.section	.text._Z40baseline_elementwise_rowwise_kernel_fp16I11BaselineMulEvPK6__halfS3_PS1_iiii,"ax",@progbits
	.align	128
        .global         _Z40baseline_elementwise_rowwise_kernel_fp16I11BaselineMulEvPK6__halfS3_PS1_iiii
        .type           _Z40baseline_elementwise_rowwise_kernel_fp16I11BaselineMulEvPK6__halfS3_PS1_iiii,@function
        .size           _Z40baseline_elementwise_rowwise_kernel_fp16I11BaselineMulEvPK6__halfS3_PS1_iiii,(.L_x_27 - _Z40baseline_elementwise_rowwise_kernel_fp16I11BaselineMulEvPK6__halfS3_PS1_iiii)
        .other          _Z40baseline_elementwise_rowwise_kernel_fp16I11BaselineMulEvPK6__halfS3_PS1_iiii,@"STO_CUDA_ENTRY STV_DEFAULT"
_Z40baseline_elementwise_rowwise_kernel_fp16I11BaselineMulEvPK6__halfS3_PS1_iiii:
.text._Z40baseline_elementwise_rowwise_kernel_fp16I11BaselineMulEvPK6__halfS3_PS1_iiii:
        /* <DEDUP_REMOVED lines=36> */
[----:B-1----:R-:W-:Y:S01]  /*0240*/  IMAD.WIDE R2, R5, 0x2, R2 ;  /* 0x0000000205027825 */ /* 0x002fe200078e0202 */
[----:B0-----:R-:W-:Y:S02]  /*0250*/  LOP3.LUT P0, R6, R4, 0x7fff, RZ, 0xc0, !PT ;  /* 0x00007fff04067812 */ /* 0x001fe4000780c0ff */
[C---:B--2---:R-:W-:Y:S02]  /*0260*/  LOP3.LUT P1, R9, R7.reuse, 0x7fff, RZ, 0xc0, !PT ;  /* 0x00007fff07097812 */ /* 0x044fe4000782c0ff */
[----:B------:R-:W-:-:S03]  /*0270*/  LOP3.LUT R7, R7, 0x8000, R4, 0x48, !PT ;  /* 0x0000800007077812 */ /* 0x000fc600078e4804 */
[----:B------:R-:W-:-:S05]  /*0280*/  IMAD.IADD R6, R6, 0x1, R9 ;  /* 0x0000000106067824 */ /* 0x000fca00078e0209 */
[----:B------:R-:W-:-:S05]  /*0290*/  VIMNMX.U16x2 R6, PT, PT, R6, 0x3bc63bc6, !PT ;  /* 0x3bc63bc606067848 */ /* 0x000fca0007fe0200 */
[----:B------:R-:W-:-:S05]  /*02a0*/  VIADD R6, R6, 0xffffc43a ;  /* 0xffffc43a06067836 */ /* 0x000fca0000000000 */
[----:B------:R-:W-:-:S04]  /*02b0*/  LOP3.LUT R6, R7, 0x7fff, R6, 0xf8, !PT ;  /* 0x00007fff07067812 */ /* 0x000fc800078ef806 */
[----:B------:R-:W-:-:S04]  /*02c0*/  SEL R6, R6, RZ, P1 ;  /* 0x000000ff06067207 */ /* 0x000fc80000800000 */
[----:B------:R-:W-:-:S05]  /*02d0*/  SEL R5, R6, RZ, P0 ;  /* 0x000000ff06057207 */ /* 0x000fca0000000000 */
[----:B------:R-:W-:Y:S01]  /*02e0*/  STG.E.U16 desc[UR8][R2.64], R5 ;  /* 0x0000000502007986 */ /* 0x000fe2000c101508 */
[----:B------:R-:W-:Y:S05]  /*02f0*/  EXIT ;  /* 0x000000000000794d */ /* 0x000fea0003800000 */
.L_x_9:
        /* <DEDUP_REMOVED lines=16> */
.L_x_27:


//--------------------- .text._Z36baseline_elementwise_all_kernel_fp16I11BaselineMulEvPK6__halfS3_PS1_iiii --------------------------
	.section	.text._Z36baseline_elementwise_all_kernel_fp16I11BaselineMulEvPK6__halfS3_PS1_iiii,"ax",@progbits
	.align	128
        .global         _Z36baseline_elementwise_all_kernel_fp16I11BaselineMulEvPK6__halfS3_PS1_iiii
        .type           _Z36baseline_elementwise_all_kernel_fp16I11BaselineMulEvPK6__halfS3_PS1_iiii,@function
        .size           _Z36baseline_elementwise_all_kernel_fp16I11BaselineMulEvPK6__halfS3_PS1_iiii,(.L_x_28 - _Z36baseline_elementwise_all_kernel_fp16I11BaselineMulEvPK6__halfS3_PS1_iiii)
        .other          _Z36baseline_elementwise_all_kernel_fp16I11BaselineMulEvPK6__halfS3_PS1_iiii,@"STO_CUDA_ENTRY STV_DEFAULT"
_Z36baseline_elementwise_all_kernel_fp16I11BaselineMulEvPK6__halfS3_PS1_iiii:
.text._Z36baseline_elementwise_all_kernel_fp16I11BaselineMulEvPK6__halfS3_PS1_iiii:
        /* <DEDUP_REMOVED lines=53> */
.L_x_10:
        /* <DEDUP_REMOVED lines=11> */
.L_x_28:


//--------------------- .text._Z39baseline_elementwise_single_kernel_fp16I11BaselineMulEvPK6__halfS3_PS1_iiii --------------------------
	.section	.text._Z39baseline_elementwise_single_kernel_fp16I11BaselineMulEvPK6__halfS3_PS1_iiii,"ax",@progbits
	.align	128
        .global         _Z39baseline_elementwise_single_kernel_fp16I11BaselineMulEvPK6__halfS3_PS1_iiii
        .type           _Z39baseline_elementwise_single_kernel_fp16I11BaselineMulEvPK6__halfS3_PS1_iiii,@function
        .size           _Z39baseline_elementwise_single_kernel_fp16I11BaselineMulEvPK6__halfS3_PS1_iiii,(.L_x_29 - _Z39baseline_elementwise_single_kernel_fp16I11BaselineMulEvPK6__halfS3_PS1_iiii)
        .other          _Z39baseline_elementwise_single_kernel_fp16I11BaselineMulEvPK6__halfS3_PS1_iiii,@"STO_CUDA_ENTRY STV_DEFAULT"
_Z39baseline_elementwise_single_kernel_fp16I11BaselineMulEvPK6__halfS3_PS1_iiii:
.text._Z39baseline_elementwise_single_kernel_fp16I11BaselineMulEvPK6__halfS3_PS1_iiii:
        /* <DEDUP_REMOVED lines=26> */
[----:B0-----:R-:W0:Y:S01]  /*01a0*/  LDC.64 R2, c[0x0][0x390] ;  /* 0x0000e400ff027b82 */ /* 0x001e220000000a00 */
[----:B-1----:R-:W3:Y:S01]  /*01b0*/  LDG.E.U16.CONSTANT R4, desc[UR6][R4.64] ;  /* 0x0000000604047981 */ /* 0x002ee2000c1e9500 */
[----:B------:R-:W-:-:S04]  /*01c0*/  IMAD R7, R0, UR9, R7 ;  /* 0x0000000900077c24 */ /* 0x000fc8000f8e0207 */
[----:B0-----:R-:W-:Y:S01]  /*01d0*/  IMAD.WIDE R2, R7, 0x2, R2 ;  /* 0x0000000207027825 */ /* 0x001fe200078e0202 */
[C---:B--2---:R-:W-:Y:S02]  /*01e0*/  LOP3.LUT P0, R8, R9.reuse, 0x7fff, RZ, 0xc0, !PT ;  /* 0x00007fff09087812 */ /* 0x044fe4000780c0ff */
[----:B---3--:R-:W-:Y:S02]  /*01f0*/  LOP3.LUT P1, R11, R4, 0x7fff, RZ, 0xc0, !PT ;  /* 0x00007fff040b7812 */ /* 0x008fe4000782c0ff */
        /* <DEDUP_REMOVED lines=9> */
.L_x_11:
        /* <DEDUP_REMOVED lines=15> */
.L_x_29:


//--------------------- .text._Z10group_GEMMILi128ELi128ELi8ELi4ELi4EEvP6__halfS1_S1_iii --------------------------
	.section	.text._Z10group_GEMMILi128ELi128ELi8ELi4ELi4EEvP6__halfS1_S1_iii,"ax",@progbits
	.align	128
        .global         _Z10group_GEMMILi128ELi128ELi8ELi4ELi4EEvP6__halfS1_S1_iii
        .type           _Z10group_GEMMILi128ELi128ELi8ELi4ELi4EEvP6__halfS1_S1_iii,@function
        .size           _Z10group_GEMMILi128ELi128ELi8ELi4ELi4EEvP6__halfS1_S1_iii,(.L_x_30 - _Z10group_GEMMILi128ELi128ELi8ELi4ELi4EEvP6__halfS1_S1_iii)
        .other          _Z10group_GEMMILi128ELi128ELi8ELi4ELi4EEvP6__halfS1_S1_iii,@"STO_CUDA_ENTRY STV_DEFAULT"
_Z10group_GEMMILi128ELi128ELi8ELi4ELi4EEvP6__halfS1_S1_iii:
.text._Z10group_GEMMILi128ELi128ELi8ELi4ELi4EEvP6__halfS1_S1_iii:
[----:B------:R-:W-:Y:S01]  /*0000*/  LDC R1, c[0x0][0x37c] ;  /* 0x0000df00ff017b82 */ /* 0x000fe20000000800 */
[----:B------:R-:W0:Y:S07]  /*0010*/  LDCU UR8, c[0x0][0x3a0] ;  /* 0x00007400ff0877ac */ /* 0x000e2e0008000800 */
[----:B------:R-:W1:Y:S01]  /*0020*/  S2UR UR4, SR_CTAID.X ;  /* 0x00000000000479c3 */ /* 0x000e620000002500 */
[----:B------:R-:W2:Y:S01]  /*0030*/  S2R R0, SR_TID.X ;  /* 0x0000000000007919 */ /* 0x000ea20000002100 */
[----:B------:R-:W-:Y:S01]  /*0040*/  PRMT R26, RZ, 0x5410, RZ ;  /* 0x00005410ff1a7816 */ /* 0x000fe200000000ff */
[----:B------:R-:W1:Y:S01]  /*0050*/  LDCU UR7, c[0x0][0x360] ;  /* 0x00006c00ff0777ac */ /* 0x000e620008000800 */
[----:B------:R-:W-:Y:S01]  /*0060*/  PRMT R27, RZ, 0x5410, RZ ;  /* 0x00005410ff1b7816 */ /* 0x000fe200000000ff */
[----:B------:R-:W3:Y:S01]  /*0070*/  S2R R3, SR_TID.Y ;  /* 0x0000000000037919 */ /* 0x000ee20000002200 */
[----:B------:R-:W-:Y:S01]  /*0080*/  PRMT R22, RZ, 0x5410, RZ ;  /* 0x00005410ff167816 */ /* 0x000fe200000000ff */
[----:B------:R-:W4:Y:S01]  /*0090*/  LDCU UR6, c[0x0][0x364] ;  /* 0x00006c80ff0677ac */ /* 0x000f220008000800 */
[----:B------:R-:W4:Y:S01]  /*00a0*/  S2UR UR5, SR_CTAID.Y ;  /* 0x00000000000579c3 */ /* 0x000f220000002600 */
[----:B------:R-:W-:-:S02]  /*00b0*/  PRMT R30, RZ, 0x5410, RZ ;  /* 0x00005410ff1e7816 */ /* 0x000fc400000000ff */
[----:B------:R-:W-:Y:S01]  /*00c0*/  PRMT R16, RZ, 0x5410, RZ ;  /* 0x00005410ff107816 */ /* 0x000fe200000000ff */
[----:B------:R-:W2:Y:S01]  /*00d0*/  LDCU.64 UR10, c[0x0][0x358] ;  /* 0x00006b00ff0a77ac */ /* 0x000ea20008000a00 */
[----:B------:R-:W-:Y:S02]  /*00e0*/  PRMT R17, RZ, 0x5410, RZ ;  /* 0x00005410ff117816 */ /* 0x000fe400000000ff */
[----:B------:R-:W-:Y:S01]  /*00f0*/  PRMT R24, RZ, 0x5410, RZ ;  /* 0x00005410ff187816 */ /* 0x000fe200000000ff */
[----:B0-----:R-:W-:Y:S01]  /*0100*/  UISETP.GE.AND UP0, UPT, UR8, 0x1, UPT ;  /* 0x000000010800788c */ /* 0x001fe2000bf06270 */
[----:B------:R-:W-:Y:S01]  /*0110*/  PRMT R23, RZ, 0x5410, RZ ;  /* 0x00005410ff177816 */ /* 0x000fe200000000ff */
[----:B-1----:R-:W-:-:S04]  /*0120*/  UIMAD UR4, UR4, UR7, URZ ;  /* 0x00000007040472a4 */ /* 0x002fc8000f8e02ff */
[----:B------:R-:W-:Y:S02]  /*0130*/  USHF.L.U32 UR4, UR4, 0x2, URZ ;  /* 0x0000000204047899 */ /* 0x000fe400080006ff */
[----:B----4-:R-:W-:-:S04]  /*0140*/  UIMAD UR5, UR5, UR6, URZ ;  /* 0x00000006050572a4 */ /* 0x010fc8000f8e02ff */
[----:B------:R-:W-:Y:S01]  /*0150*/  USHF.L.U32 UR5, UR5, 0x2, URZ ;  /* 0x0000000205057899 */ /* 0x000fe200080006ff */
[----:B--23--:R-:W-:Y:S11]  /*0160*/  BRA.U !UP0, `(.L_x_12) ;  /* 0x0000000d08fc7547 */ /* 0x00cff6000b800000 */
[----:B------:R-:W0:Y:S01]  /*0170*/  LDC.64 R28, c[0x0][0x398] ;  /* 0x0000e600ff1c7b82 */ /* 0x000e220000000a00 */
[----:B------:R-:W-:Y:S01]  /*0180*/  IMAD R34, R3, UR7, R0 ;  /* 0x0000000703227c24 */ /* 0x000fe2000f8e0200 */
[----:B------:R-:W-:Y:S02]  /*0190*/  PRMT R14, RZ, 0x7610, R14 ;  /* 0x00007610ff0e7816 */ /* 0x000fe4000000000e */
[----:B------:R-:W-:Y:S02]  /*01a0*/  PRMT R16, RZ, 0x7610, R16 ;  /* 0x00007610ff107816 */ /* 0x000fe40000000010 */
[----:B------:R-:W-:Y:S02]  /*01b0*/  SHF.R.U32.HI R2, RZ, 0x7, R34 ;  /* 0x00000007ff027819 */ /* 0x000fe40000011622 */
[C---:B------:R-:W-:Y:S02]  /*01c0*/  LOP3.LUT R35, R34.reuse, 0x7f, RZ, 0xc0, !PT ;  /* 0x0000007f22237812 */ /* 0x040fe400078ec0ff */
[----:B------:R-:W-:-:S02]  /*01d0*/  LOP3.LUT R6, R34, 0x7, RZ, 0xc0, !PT ;  /* 0x0000000722067812 */ /* 0x000fc400078ec0ff */
[----:B------:R-:W-:Y:S02]  /*01e0*/  ISETP.GE.AND P0, PT, R2, UR8, PT ;  /* 0x0000000802007c0c */ /* 0x000fe4000bf06270 */
[----:B------:R-:W-:Y:S02]  /*01f0*/  IADD3 R35, PT, PT, R35, UR4, RZ ;  /* 0x0000000423237c10 */ /* 0x000fe4000fffe0ff */
[----:B------:R-:W-:Y:S02]  /*0200*/  LEA.HI R34, R34, UR5, RZ, 0x1d ;  /* 0x0000000522227c11 */ /* 0x000fe4000f8fe8ff */
[C---:B------:R-:W-:Y:S01]  /*0210*/  ISETP.GE.AND P1, PT, R6.reuse, UR8, PT ;  /* 0x0000000806007c0c */ /* 0x040fe2000bf26270 */
[C---:B------:R-:W-:Y:S01]  /*0220*/  IMAD R31, R35.reuse, UR8, R2 ;  /* 0x00000008231f7c24 */ /* 0x040fe2000f8e0202 */
[----:B0-----:R-:W-:Y:S01]  /*0230*/  ISETP.GE.OR P0, PT, R35, R28, P0 ;  /* 0x0000001c2300720c */ /* 0x001fe20000706670 */
[-C--:B------:R-:W-:Y:S01]  /*0240*/  IMAD R36, R6, R29.reuse, R34 ;  /* 0x0000001d06247224 */ /* 0x080fe200078e0222 */
[----:B------:R-:W-:-:S11]  /*0250*/  ISETP.GE.OR P1, PT, R34, R29, P1 ;  /* 0x0000001d2200720c */ /* 0x000fd60000f26670 */
[----:B------:R-:W0:Y:S08]  /*0260*/  @!P0 LDC.64 R4, c[0x0][0x380] ;  /* 0x0000e000ff048b82 */ /* 0x000e300000000a00 */
[----:B------:R-:W1:Y:S01]  /*0270*/  @!P1 LDC.64 R8, c[0x0][0x388] ;  /* 0x0000e200ff089b82 */ /* 0x000e620000000a00 */
[----:B0-----:R-:W-:-:S05]  /*0280*/  @!P0 IMAD.WIDE R4, R31, 0x2, R4 ;  /* 0x000000021f048825 */ /* 0x001fca00078e0204 */
[----:B------:R-:W2:Y:S01]  /*0290*/  @!P0 LDG.E.U16 R14, desc[UR10][R4.64] ;  /* 0x0000000a040e8981 */ /* 0x000ea2000c1e1500 */
[----:B-1----:R-:W-:-:S05]  /*02a0*/  @!P1 IMAD.WIDE R8, R36, 0x2, R8 ;  /* 0x0000000224089825 */ /* 0x002fca00078e0208 */
[----:B------:R-:W3:Y:S01]  /*02b0*/  @!P1 LDG.E.U16 R16, desc[UR10][R8.64] ;  /* 0x0000000a08109981 */ /* 0x000ee2000c1e1500 */
[----:B------:R-:W0:Y:S01]  /*02c0*/  LDCU UR6, c[0x0][0x360] ;  /* 0x00006c00ff0677ac */ /* 0x000e220008000800 */
[----:B------:R-:W1:Y:S01]  /*02d0*/  S2UR UR7, SR_CgaCtaId ;  /* 0x00000000000779c3 */ /* 0x000e620000008800 */
[----:B------:R-:W4:Y:S01]  /*02e0*/  LDCU UR9, c[0x0][0x360] ;  /* 0x00006c00ff0977ac */ /* 0x000f220008000800 */
[C-C-:B0-----:R-:W-:Y:S02]  /*02f0*/  IMAD R7, R3.reuse, UR6, R0.reuse ;  /* 0x0000000603077c24 */ /* 0x141fe4000f8e0200 */
[----:B----4-:R-:W-:Y:S01]  /*0300*/  IMAD R11, R3, UR9, R0 ;  /* 0x00000009030b7c24 */ /* 0x010fe2000f8e0200 */
[----:B------:R-:W-:Y:S02]  /*0310*/  UMOV UR6, 0x400 ;  /* 0x0000040000067882 */ /* 0x000fe40000000000 */
[----:B------:R-:W-:Y:S01]  /*0320*/  SHF.L.U32 R10, R7, 0x3, RZ ;  /* 0x00000003070a7819 */ /* 0x000fe200000006ff */
[----:B-1----:R-:W-:Y:S01]  /*0330*/  ULEA UR9, UR7, UR6, 0x18 ;  /* 0x0000000607097291 */ /* 0x002fe2000f8ec0ff */
[----:B------:R-:W-:Y:S01]  /*0340*/  SHF.L.U32 R12, R11, 0x7, RZ ;  /* 0x000000070b0c7819 */ /* 0x000fe200000006ff */
[----:B------:R-:W-:Y:S01]  /*0350*/  UIADD3 UR6, UPT, UPT, UR6, 0x800, URZ ;  /* 0x0000080006067890 */ /* 0x000fe2000fffe0ff */
[----:B------:R-:W-:-:S02]  /*0360*/  LOP3.LUT R10, R10, 0x3f8, RZ, 0xc0, !PT ;  /* 0x000003f80a0a7812 */ /* 0x000fc400078ec0ff */
[----:B------:R-:W-:Y:S01]  /*0370*/  LOP3.LUT R12, R12, 0x380, RZ, 0xc0, !PT ;  /* 0x000003800c0c7812 */ /* 0x000fe200078ec0ff */
[----:B------:R-:W-:Y:S01]  /*0380*/  ULEA UR6, UR7, UR6, 0x18 ;  /* 0x0000000607067291 */ /* 0x000fe2000f8ec0ff */
[----:B------:R-:W-:Y:S02]  /*0390*/  LEA.HI R10, R7, R10, RZ, 0x19 ;  /* 0x0000000a070a7211 */ /* 0x000fe400078fc8ff */
[----:B------:R-:W-:Y:S02]  /*03a0*/  LEA.HI R12, R11, R12, RZ, 0x1d ;  /* 0x0000000c0b0c7211 */ /* 0x000fe400078fe8ff */
[----:B------:R-:W-:Y:S02]  /*03b0*/  LEA R15, R10, UR9, 0x1 ;  /* 0x000000090a0f7c11 */ /* 0x000fe4000f8e08ff */
[----:B------:R-:W-:Y:S02]  /*03c0*/  LEA R17, R12, UR6, 0x1 ;  /* 0x000000060c117c11 */ /* 0x000fe4000f8e08ff */
[----:B------:R-:W-:-:S02]  /*03d0*/  LEA R7, R3, UR6, 0x3 ;  /* 0x0000000603077c11 */ /* 0x000fc4000f8e18ff */
[----:B------:R-:W-:Y:S01]  /*03e0*/  LEA R28, R0, UR9, 0x6 ;  /* 0x00000009001c7c11 */ /* 0x000fe2000f8e30ff */
[----:B------:R-:W-:-:S04]  /*03f0*/  UIADD3 UR7, UPT, UPT, UR8, 0x7, URZ ;  /* 0x0000000708077890 */ /* 0x000fc8000fffe0ff */
[----:B------:R-:W-:-:S04]  /*0400*/  USHF.R.U32.HI UR7, URZ, 0x3, UR7 ;  /* 0x00000003ff077899 */ /* 0x000fc80008011607 */
[----:B------:R-:W-:-:S04]  /*0410*/  UIADD3 UR7, UPT, UPT, -UR7, 0x1, URZ ;  /* 0x0000000107077890 */ /* 0x000fc8000fffe1ff */
[----:B------:R-:W-:Y:S01]  /*0420*/  UISETP.NE.AND UP0, UPT, UR7, URZ, UPT ;  /* 0x000000ff0700728c */ /* 0x000fe2000bf05270 */
[----:B------:R-:W-:Y:S01]  /*0430*/  LEA R36, R29, R36, 0x3 ;  /* 0x000000241d247211 */ /* 0x000fe200078e18ff */
[----:B--2---:R-:W-:Y:S04]  /*0440*/  STS.U16 [R15], R14 ;  /* 0x0000000e0f007388 */ /* 0x004fe80000000400 */
[----:B---3--:R-:W-:Y:S01]  /*0450*/  STS.U16 [R17], R16 ;  /* 0x0000001011007388 */ /* 0x008fe20000000400 */
[----:B------:R-:W-:Y:S06]  /*0460*/  BAR.SYNC.DEFER_BLOCKING 0x0 ;  /* 0x0000000000007b1d */ /* 0x000fec0000010000 */
[----:B------:R-:W-:Y:S04]  /*0470*/  LDS.64 R4, [R7] ;  /* 0x0000000007047984 */ /* 0x000fe80000000a00 */
[----:B------:R-:W0:Y:S04]  /*0480*/  LDS.64 R8, [R28+0x10] ;  /* 0x000010001c087984 */ /* 0x000e280000000a00 */
[----:B------:R-:W1:Y:S04]  /*0490*/  LDS.64 R20, [R28+0x20] ;  /* 0x000020001c147984 */ /* 0x000e680000000a00 */
[----:B------:R-:W2:Y:S04]  /*04a0*/  LDS.64 R10, [R7+0x100] ;  /* 0x00010000070a7984 */ /* 0x000ea80000000a00 */
[----:B------:R-:W3:Y:S04]  /*04b0*/  LDS.64 R22, [R28+0x30] ;  /* 0x000030001c167984 */ /* 0x000ee80000000a00 */
[----:B------:R-:W4:Y:S04]  /*04c0*/  LDS.64 R24, [R28] ;  /* 0x000000001c187984 */ /* 0x000f280000000a00 */
[----:B------:R-:W5:Y:S04]  /*04d0*/  LDS.64 R12, [R7+0x200] ;  /* 0x00020000070c7984 */ /* 0x000f680000000a00 */
[----:B------:R-:W5:Y:S01]  /*04e0*/  LDS.64 R26, [R7+0x300] ;  /* 0x00030000071a7984 */ /* 0x000f620000000a00 */
[----:B0-----:R-:W-:-:S02]  /*04f0*/  HFMA2 R30, R8.H0_H0, R5, RZ.H0_H0 ;  /* 0x00000005081e7231 */ /* 0x001fc400000408ff */
[-C--:B------:R-:W-:Y:S02]  /*0500*/  HFMA2 R14, R8.H0_H0, R4.reuse, RZ.H0_H0 ;  /* 0x00000004080e7231 */ /* 0x080fe400000408ff */
[C---:B-1----:R-:W-:Y:S02]  /*0510*/  HFMA2 R16, R20.reuse.H0_H0, R4, RZ.H0_H0 ;  /* 0x0000000414107231 */ /* 0x042fe400000408ff */
[----:B------:R-:W-:Y:S02]  /*0520*/  HFMA2 R15, R20.H0_H0, R5, RZ.H0_H0 ;  /* 0x00000005140f7231 */ /* 0x000fe400000408ff */
[C---:B--2---:R-:W-:Y:S02]  /*0530*/  HFMA2 R30, R8.reuse.H1_H1, R11, R30 ;  /* 0x0000000b081e7231 */ /* 0x044fe40000000c1e */
[-C--:B------:R-:W-:Y:S02]  /*0540*/  HFMA2 R14, R8.H1_H1, R10.reuse, R14 ;  /* 0x0000000a080e7231 */ /* 0x080fe40000000c0e */
[----:B------:R-:W-:-:S02]  /*0550*/  HFMA2 R8, R20.H1_H1, R10, R16 ;  /* 0x0000000a14087231 */ /* 0x000fc40000000c10 */
[-C--:B---3--:R-:W-:Y:S02]  /*0560*/  HFMA2 R18, R22.H0_H0, R5.reuse, RZ.H0_H0 ;  /* 0x0000000516127231 */ /* 0x088fe400000408ff */
[----:B----4-:R-:W-:Y:S02]  /*0570*/  HFMA2 R16, R24.H0_H0, R5, RZ.H0_H0 ;  /* 0x0000000518107231 */ /* 0x010fe400000408ff */
[-C--:B------:R-:W-:Y:S02]  /*0580*/  HFMA2 R17, R22.H0_H0, R4.reuse, RZ.H0_H0 ;  /* 0x0000000416117231 */ /* 0x080fe400000408ff */
[----:B------:R-:W-:Y:S02]  /*0590*/  HFMA2 R5, R24.H0_H0, R4, RZ.H0_H0 ;  /* 0x0000000418057231 */ /* 0x000fe400000408ff */
[-C--:B------:R-:W-:Y:S02]  /*05a0*/  HFMA2 R15, R20.H1_H1, R11.reuse, R15 ;  /* 0x0000000b140f7231 */ /* 0x080fe40000000c0f */
[----:B------:R-:W-:-:S02]  /*05b0*/  HFMA2 R18, R22.H1_H1, R11, R18 ;  /* 0x0000000b16127231 */ /* 0x000fc40000000c12 */
[----:B------:R-:W-:Y:S02]  /*05c0*/  HFMA2 R4, R24.H1_H1, R11, R16 ;  /* 0x0000000b18047231 */ /* 0x000fe40000000c10 */
[-C--:B------:R-:W-:Y:S02]  /*05d0*/  HFMA2 R17, R22.H1_H1, R10.reuse, R17 ;  /* 0x0000000a16117231 */ /* 0x080fe40000000c11 */
[----:B------:R-:W-:Y:S02]  /*05e0*/  HFMA2 R5, R24.H1_H1, R10, R5 ;  /* 0x0000000a18057231 */ /* 0x000fe40000000c05 */
[-C--:B-----5:R-:W-:Y:S01]  /*05f0*/  HFMA2 R22, R23.H0_H0, R13.reuse, R18 ;  /* 0x0000000d17167231 */ /* 0x0a0fe20000000812 */
[----:B------:R-:W-:Y:S01]  /*0600*/  LDS.64 R10, [R28+0x18] ;  /* 0x000018001c0a7984 */ /* 0x000fe20000000a00 */
[-C--:B------:R-:W-:Y:S02]  /*0610*/  HFMA2 R24, R21.H0_H0, R13.reuse, R15 ;  /* 0x0000000d15187231 */ /* 0x080fe4000000080f */
[-C--:B------:R-:W-:Y:S01]  /*0620*/  HFMA2 R30, R9.H0_H0, R13.reuse, R30 ;  /* 0x0000000d091e7231 */ /* 0x080fe2000000081e */
[----:B------:R-:W-:Y:S01]  /*0630*/  LDS.64 R18, [R7+0x500] ;  /* 0x0005000007127984 */ /* 0x000fe20000000a00 */
[----:B------:R-:W-:-:S02]  /*0640*/  HFMA2 R4, R25.H0_H0, R13, R4 ;  /* 0x0000000d19047231 */ /* 0x000fc40000000804 */
[-C--:B------:R-:W-:Y:S02]  /*0650*/  HFMA2 R33, R23.H0_H0, R12.reuse, R17 ;  /* 0x0000000c17217231 */ /* 0x080fe40000000811 */
[-C--:B------:R-:W-:Y:S01]  /*0660*/  HFMA2 R20, R9.H0_H0, R12.reuse, R14 ;  /* 0x0000000c09147231 */ /* 0x080fe2000000080e */
[----:B------:R-:W0:Y:S01]  /*0670*/  LDS.64 R16, [R7+0x400] ;  /* 0x0004000007107984 */ /* 0x000e220000000a00 */
[-C--:B------:R-:W-:Y:S02]  /*0680*/  HFMA2 R8, R21.H0_H0, R12.reuse, R8 ;  /* 0x0000000c15087231 */ /* 0x080fe40000000808 */
[----:B------:R-:W-:Y:S01]  /*0690*/  HFMA2 R32, R25.H0_H0, R12, R5 ;  /* 0x0000000c19207231 */ /* 0x000fe20000000805 */
[----:B------:R-:W1:Y:S01]  /*06a0*/  LDS.64 R14, [R28+0x38] ;  /* 0x000038001c0e7984 */ /* 0x000e620000000a00 */
[-C--:B------:R-:W-:Y:S02]  /*06b0*/  HFMA2 R22, R23.H1_H1, R27.reuse, R22 ;  /* 0x0000001b17167231 */ /* 0x080fe40000000c16 */
[-C--:B------:R-:W-:Y:S01]  /*06c0*/  HFMA2 R24, R21.H1_H1, R27.reuse, R24 ;  /* 0x0000001b15187231 */ /* 0x080fe20000000c18 */
[----:B------:R-:W2:Y:S01]  /*06d0*/  LDS.64 R12, [R28+0x28] ;  /* 0x000028001c0c7984 */ /* 0x000ea20000000a00 */
[----:B------:R-:W-:-:S02]  /*06e0*/  HFMA2 R30, R9.H1_H1, R27, R30 ;  /* 0x0000001b091e7231 */ /* 0x000fc40000000c1e */
[----:B------:R-:W-:Y:S02]  /*06f0*/  HFMA2 R27, R25.H1_H1, R27, R4 ;  /* 0x0000001b191b7231 */ /* 0x000fe40000000c04 */
[----:B------:R-:W3:Y:S01]  /*0700*/  LDS.64 R4, [R28+0x8] ;  /* 0x000008001c047984 */ /* 0x000ee20000000a00 */
[-C--:B------:R-:W-:Y:S02]  /*0710*/  HFMA2 R23, R23.H1_H1, R26.reuse, R33 ;  /* 0x0000001a17177231 */ /* 0x080fe40000000c21 */
[-C--:B------:R-:W-:Y:S02]  /*0720*/  HFMA2 R33, R21.H1_H1, R26.reuse, R8 ;  /* 0x0000001a15217231 */ /* 0x080fe40000000c08 */
[-C--:B------:R-:W-:Y:S02]  /*0730*/  HFMA2 R37, R9.H1_H1, R26.reuse, R20 ;  /* 0x0000001a09257231 */ /* 0x080fe40000000c14 */
[----:B------:R-:W4:Y:S04]  /*0740*/  LDS.64 R20, [R7+0x600] ;  /* 0x0006000007147984 */ /* 0x000f280000000a00 */
[----:B------:R-:W5:Y:S01]  /*0750*/  LDS.64 R8, [R7+0x700] ;  /* 0x0007000007087984 */ /* 0x000f620000000a00 */
[----:B------:R-:W-:-:S02]  /*0760*/  HFMA2 R32, R25.H1_H1, R26, R32 ;  /* 0x0000001a19207231 */ /* 0x000fc40000000c20 */
[-C--:B0-----:R-:W-:Y:S02]  /*0770*/  HFMA2 R30, R10.H0_H0, R17.reuse, R30 ;  /* 0x000000110a1e7231 */ /* 0x081fe4000000081e */
[CC--:B-1----:R-:W-:Y:S02]  /*0780*/  HFMA2 R22, R14.reuse.H0_H0, R17.reuse, R22 ;  /* 0x000000110e167231 */ /* 0x0c2fe40000000816 */
[-C--:B------:R-:W-:Y:S02]  /*0790*/  HFMA2 R23, R14.H0_H0, R16.reuse, R23 ;  /* 0x000000100e177231 */ /* 0x080fe40000000817 */
[CC--:B--2---:R-:W-:Y:S02]  /*07a0*/  HFMA2 R24, R12.reuse.H0_H0, R17.reuse, R24 ;  /* 0x000000110c187231 */ /* 0x0c4fe40000000818 */
[----:B------:R-:W-:Y:S02]  /*07b0*/  HFMA2 R33, R12.H0_H0, R16, R33 ;  /* 0x000000100c217231 */ /* 0x000fe40000000821 */
[----:B---3--:R-:W-:-:S02]  /*07c0*/  HFMA2 R27, R4.H0_H0, R17, R27 ;  /* 0x00000011041b7231 */ /* 0x008fc4000000081b */
[-C--:B------:R-:W-:Y:S02]  /*07d0*/  HFMA2 R37, R10.H0_H0, R16.reuse, R37 ;  /* 0x000000100a257231 */ /* 0x080fe40000000825 */
[----:B------:R-:W-:Y:S02]  /*07e0*/  HFMA2 R32, R4.H0_H0, R16, R32 ;  /* 0x0000001004207231 */ /* 0x000fe40000000820 */
[-C--:B------:R-:W-:Y:S02]  /*07f0*/  HFMA2 R22, R14.H1_H1, R19.reuse, R22 ;  /* 0x000000130e167231 */ /* 0x080fe40000000c16 */
[-C--:B------:R-:W-:Y:S02]  /*0800*/  HFMA2 R24, R12.H1_H1, R19.reuse, R24 ;  /* 0x000000130c187231 */ /* 0x080fe40000000c18 */
[-C--:B------:R-:W-:Y:S02]  /*0810*/  HFMA2 R27, R4.H1_H1, R19.reuse, R27 ;  /* 0x00000013041b7231 */ /* 0x080fe40000000c1b */
[----:B------:R-:W-:-:S02]  /*0820*/  HFMA2 R30, R10.H1_H1, R19, R30 ;  /* 0x000000130a1e7231 */ /* 0x000fc40000000c1e */
[-C--:B------:R-:W-:Y:S02]  /*0830*/  HFMA2 R23, R14.H1_H1, R18.reuse, R23 ;  /* 0x000000120e177231 */ /* 0x080fe40000000c17 */
[-C--:B------:R-:W-:Y:S02]  /*0840*/  HFMA2 R12, R12.H1_H1, R18.reuse, R33 ;  /* 0x000000120c0c7231 */ /* 0x080fe40000000c21 */
[-C--:B------:R-:W-:Y:S02]  /*0850*/  HFMA2 R10, R10.H1_H1, R18.reuse, R37 ;  /* 0x000000120a0a7231 */ /* 0x080fe40000000c25 */
[----:B------:R-:W-:Y:S02]  /*0860*/  HFMA2 R32, R4.H1_H1, R18, R32 ;  /* 0x0000001204207231 */ /* 0x000fe40000000c20 */
[-C--:B----4-:R-:W-:Y:S02]  /*0870*/  HFMA2 R22, R15.H0_H0, R21.reuse, R22 ;  /* 0x000000150f167231 */ /* 0x090fe40000000816 */
[----:B------:R-:W-:-:S02]  /*0880*/  HFMA2 R24, R13.H0_H0, R21, R24 ;  /* 0x000000150d187231 */ /* 0x000fc40000000818 */
[-C--:B------:R-:W-:Y:S02]  /*0890*/  HFMA2 R27, R5.H0_H0, R21.reuse, R27 ;  /* 0x00000015051b7231 */ /* 0x080fe4000000081b */
[----:B------:R-:W-:Y:S02]  /*08a0*/  HFMA2 R30, R11.H0_H0, R21, R30 ;  /* 0x000000150b1e7231 */ /* 0x000fe4000000081e */
[-C--:B------:R-:W-:Y:S02]  /*08b0*/  HFMA2 R23, R15.H0_H0, R20.reuse, R23 ;  /* 0x000000140f177231 */ /* 0x080fe40000000817 */
[-C--:B------:R-:W-:Y:S02]  /*08c0*/  HFMA2 R12, R13.H0_H0, R20.reuse, R12 ;  /* 0x000000140d0c7231 */ /* 0x080fe4000000080c */
[-C--:B------:R-:W-:Y:S02]  /*08d0*/  HFMA2 R10, R11.H0_H0, R20.reuse, R10 ;  /* 0x000000140b0a7231 */ /* 0x080fe4000000080a */
[----:B------:R-:W-:-:S02]  /*08e0*/  HFMA2 R4, R5.H0_H0, R20, R32 ;  /* 0x0000001405047231 */ /* 0x000fc40000000820 */
[-C--:B-----5:R-:W-:Y:S02]  /*08f0*/  HFMA2 R26, R15.H1_H1, R9.reuse, R22 ;  /* 0x000000090f1a7231 */ /* 0x0a0fe40000000c16 */
[-C--:B------:R-:W-:Y:S02]  /*0900*/  HFMA2 R22, R13.H1_H1, R9.reuse, R24 ;  /* 0x000000090d167231 */ /* 0x080fe40000000c18 */
[-C--:B------:R-:W-:Y:S02]  /*0910*/  HFMA2 R24, R5.H1_H1, R9.reuse, R27 ;  /* 0x0000000905187231 */ /* 0x080fe40000000c1b */
[----:B------:R-:W-:Y:S02]  /*0920*/  HFMA2 R16, R11.H1_H1, R9, R30 ;  /* 0x000000090b107231 */ /* 0x000fe40000000c1e */
[-C--:B------:R-:W-:Y:S02]  /*0930*/  HFMA2 R27, R15.H1_H1, R8.reuse, R23 ;  /* 0x000000080f1b7231 */ /* 0x080fe40000000c17 */
[----:B------:R-:W-:-:S02]  /*0940*/  HFMA2 R30, R13.H1_H1, R8, R12 ;  /* 0x000000080d1e7231 */ /* 0x000fc40000000c0c */
[-C--:B------:R-:W-:Y:S02]  /*0950*/  HFMA2 R17, R11.H1_H1, R8.reuse, R10 ;  /* 0x000000080b117231 */ /* 0x080fe40000000c0a */
[----:B------:R-:W-:Y:S01]  /*0960*/  HFMA2 R23, R5.H1_H1, R8, R4 ;  /* 0x0000000805177231 */ /* 0x000fe20000000c04 */
[----:B------:R-:W-:Y:S06]  /*0970*/  BAR.SYNC.DEFER_BLOCKING 0x0 ;  /* 0x0000000000007b1d */ /* 0x000fec0000010000 */
[----:B------:R-:W-:Y:S05]  /*0980*/  BRA.U !UP0, `(.L_x_12) ;  /* 0x0000000508f47547 */ /* 0x000fea000b800000 */
[----:B------:R-:W-:Y:S01]  /*0990*/  IADD3 R29, PT, PT, R2, 0x8, RZ ;  /* 0x00000008021d7810 */ /* 0x000fe20007ffe0ff */
[----:B------:R-:W0:Y:S01]  /*09a0*/  LDCU UR13, c[0x0][0x3a0] ;  /* 0x00007400ff0d77ac */ /* 0x000e220008000800 */
[----:B------:R-:W-:Y:S02]  /*09b0*/  IADD3 R6, PT, PT, R6, 0x8, RZ ;  /* 0x0000000806067810 */ /* 0x000fe40007ffe0ff */
[----:B------:R-:W-:Y:S01]  /*09c0*/  IADD3 R4, PT, PT, R31, 0x8, RZ ;  /* 0x000000081f047810 */ /* 0x000fe20007ffe0ff */
[----:B------:R-:W1:Y:S01]  /*09d0*/  LDCU UR14, c[0x0][0x398] ;  /* 0x00007300ff0e77ac */ /* 0x000e620008000800 */
[----:B------:R-:W-:-:S07]  /*09e0*/  MOV R2, R36 ;  /* 0x0000002400027202 */ /* 0x000fce0000000f00 */
.L_x_13:
[----:B------:R-:W2:Y:S01]  /*09f0*/  LDC R5, c[0x0][0x39c] ;  /* 0x0000e700ff057b82 */ /* 0x000ea20000000800 */
[----:B0-----:R-:W-:Y:S02]  /*0a00*/  ISETP.GE.AND P1, PT, R29, UR13, PT ;  /* 0x0000000d1d007c0c */ /* 0x001fe4000bf26270 */
[----:B------:R-:W-:Y:S02]  /*0a10*/  ISETP.GE.AND P0, PT, R6, UR13, PT ;  /* 0x0000000d06007c0c */ /* 0x000fe4000bf06270 */
[----:B-1----:R-:W-:Y:S02]  /*0a20*/  ISETP.GE.OR P1, PT, R35, UR14, P1 ;  /* 0x0000000e23007c0c */ /* 0x002fe40008f26670 */
[----:B------:R-:W-:Y:S02]  /*0a30*/  PRMT R31, RZ, 0x7610, R31 ;  /* 0x00007610ff1f7816 */ /* 0x000fe4000000001f */
[----:B------:R-:W-:-:S09]  /*0a40*/  PRMT R25, RZ, 0x7610, R25 ;  /* 0x00007610ff197816 */ /* 0x000fd20000000019 */
[----:B------:R-:W0:Y:S01]  /*0a50*/  @!P1 LDC.64 R10, c[0x0][0x380] ;  /* 0x0000e000ff0a9b82 */ /* 0x000e220000000a00 */
[----:B--2---:R-:W-:-:S13]  /*0a60*/  ISETP.GE.OR P0, PT, R34, R5, P0 ;  /* 0x000000052200720c */ /* 0x004fda0000706670 */
[----:B------:R-:W1:Y:S01]  /*0a70*/  @!P0 LDC.64 R8, c[0x0][0x388] ;  /* 0x0000e200ff088b82 */ /* 0x000e620000000a00 */
[----:B0-----:R-:W-:-:S05]  /*0a80*/  @!P1 IMAD.WIDE R10, R4, 0x2, R10 ;  /* 0x00000002040a9825 */ /* 0x001fca00078e020a */
[----:B------:R-:W2:Y:S01]  /*0a90*/  @!P1 LDG.E.U16 R31, desc[UR10][R10.64] ;  /* 0x0000000a0a1f9981 */ /* 0x000ea2000c1e1500 */
[----:B-1----:R-:W-:-:S05]  /*0aa0*/  @!P0 IMAD.WIDE R8, R2, 0x2, R8 ;  /* 0x0000000202088825 */ /* 0x002fca00078e0208 */
[----:B------:R-:W3:Y:S01]  /*0ab0*/  @!P0 LDG.E.U16 R25, desc[UR10][R8.64] ;  /* 0x0000000a08198981 */ /* 0x000ee2000c1e1500 */
[----:B------:R-:W0:Y:S01]  /*0ac0*/  LDCU UR12, c[0x0][0x360] ;  /* 0x00006c00ff0c77ac */ /* 0x000e220008000800 */
[----:B------:R-:W1:Y:S01]  /*0ad0*/  LDCU UR8, c[0x0][0x360] ;  /* 0x00006c00ff0877ac */ /* 0x000e620008000800 */
[----:B------:R-:W4:Y:S01]  /*0ae0*/  S2UR UR9, SR_CgaCtaId ;  /* 0x00000000000979c3 */ /* 0x000f220000008800 */
[C-C-:B0-----:R-:W-:Y:S02]  /*0af0*/  IMAD R14, R3.reuse, UR12, R0.reuse ;  /* 0x0000000c030e7c24 */ /* 0x141fe4000f8e0200 */
[----:B-1----:R-:W-:-:S03]  /*0b00*/  IMAD R12, R3, UR8, R0 ;  /* 0x00000008030c7c24 */ /* 0x002fc6000f8e0200 */
[----:B------:R-:W-:Y:S01]  /*0b10*/  SHF.L.U32 R15, R14, 0x3, RZ ;  /* 0x000000030e0f7819 */ /* 0x000fe200000006ff */
[----:B------:R-:W-:Y:S01]  /*0b20*/  UMOV UR8, 0x400 ;  /* 0x0000040000087882 */ /* 0x000fe20000000000 */
[----:B------:R-:W-:Y:S02]  /*0b30*/  SHF.L.U32 R13, R12, 0x7, RZ ;  /* 0x000000070c0d7819 */ /* 0x000fe400000006ff */
[----:B------:R-:W-:Y:S01]  /*0b40*/  LOP3.LUT R15, R15, 0x3f8, RZ, 0xc0, !PT ;  /* 0x000003f80f0f7812 */ /* 0x000fe200078ec0ff */
[----:B----4-:R-:W-:Y:S01]  /*0b50*/  ULEA UR8, UR9, UR8, 0x18 ;  /* 0x0000000809087291 */ /* 0x010fe2000f8ec0ff */
[----:B------:R-:W-:Y:S02]  /*0b60*/  LOP3.LUT R13, R13, 0x380, RZ, 0xc0, !PT ;  /* 0x000003800d0d7812 */ /* 0x000fe400078ec0ff */
[----:B------:R-:W-:Y:S02]  /*0b70*/  LEA.HI R15, R14, R15, RZ, 0x19 ;  /* 0x0000000f0e0f7211 */ /* 0x000fe400078fc8ff */
[----:B------:R-:W-:-:S02]  /*0b80*/  LEA.HI R13, R12, R13, RZ, 0x1d ;  /* 0x0000000d0c0d7211 */ /* 0x000fc400078fe8ff */
[----:B------:R-:W-:Y:S02]  /*0b90*/  LEA R36, R15, UR8, 0x1 ;  /* 0x000000080f247c11 */ /* 0x000fe4000f8e08ff */
[----:B------:R-:W-:Y:S01]  /*0ba0*/  LEA R32, R13, UR6, 0x1 ;  /* 0x000000060d207c11 */ /* 0x000fe2000f8e08ff */
[----:B------:R-:W-:Y:S01]  /*0bb0*/  UIADD3 UR7, UPT, UPT, UR7, 0x1, URZ ;  /* 0x0000000107077890 */ /* 0x000fe2000fffe0ff */
[----:B------:R-:W-:-:S03]  /*0bc0*/  LEA R2, R5, R2, 0x3 ;  /* 0x0000000205027211 */ /* 0x000fc600078e18ff */
[----:B------:R-:W-:Y:S01]  /*0bd0*/  UISETP.NE.AND UP0, UPT, UR7, URZ, UPT ;  /* 0x000000ff0700728c */ /* 0x000fe2000bf05270 */
[----:B------:R-:W-:Y:S02]  /*0be0*/  IADD3 R6, PT, PT, R6, 0x8, RZ ;  /* 0x0000000806067810 */ /* 0x000fe40007ffe0ff */
[----:B------:R-:W-:Y:S02]  /*0bf0*/  IADD3 R29, PT, PT, R29, 0x8, RZ ;  /* 0x000000081d1d7810 */ /* 0x000fe40007ffe0ff */
[----:B------:R-:W-:Y:S01]  /*0c00*/  IADD3 R4, PT, PT, R4, 0x8, RZ ;  /* 0x0000000804047810 */ /* 0x000fe20007ffe0ff */
[----:B--2---:R-:W-:Y:S04]  /*0c10*/  STS.U16 [R36], R31 ;  /* 0x0000001f24007388 */ /* 0x004fe80000000400 */
[----:B---3--:R-:W-:Y:S01]  /*0c20*/  STS.U16 [R32], R25 ;  /* 0x0000001920007388 */ /* 0x008fe20000000400 */
[----:B------:R-:W-:Y:S06]  /*0c30*/  BAR.SYNC.DEFER_BLOCKING 0x0 ;  /* 0x0000000000007b1d */ /* 0x000fec0000010000 */
[----:B------:R-:W-:Y:S04]  /*0c40*/  LDS.64 R8, [R28] ;  /* 0x000000001c087984 */ /* 0x000fe80000000a00 */
[----:B------:R-:W0:Y:S04]  /*0c50*/  LDS.64 R20, [R7] ;  /* 0x0000000007147984 */ /* 0x000e280000000a00 */
[----:B------:R-:W1:Y:S04]  /*0c60*/  LDS.64 R10, [R28+0x10] ;  /* 0x000010001c0a7984 */ /* 0x000e680000000a00 */
[----:B------:R-:W2:Y:S04]  /*0c70*/  LDS.64 R12, [R28+0x20] ;  /* 0x000020001c0c7984 */ /* 0x000ea80000000a00 */
[----:B------:R-:W3:Y:S04]  /*0c80*/  LDS.64 R14, [R28+0x30] ;  /* 0x000030001c0e7984 */ /* 0x000ee80000000a00 */
[----:B------:R-:W4:Y:S01]  /*0c90*/  LDS.64 R18, [R7+0x100] ;  /* 0x0001000007127984 */ /* 0x000f220000000a00 */
[----:B0-----:R-:W-:-:S03]  /*0ca0*/  HFMA2 R31, R8.H0_H0, R21, R24 ;  /* 0x00000015081f7231 */ /* 0x001fc60000000818 */
[----:B------:R-:W0:Y:S01]  /*0cb0*/  LDS.64 R24, [R7+0x200] ;  /* 0x0002000007187984 */ /* 0x000e220000000a00 */
[-C--:B------:R-:W-:Y:S02]  /*0cc0*/  HFMA2 R32, R8.H0_H0, R20.reuse, R23 ;  /* 0x0000001408207231 */ /* 0x080fe40000000817 */
[CC--:B-1----:R-:W-:Y:S02]  /*0cd0*/  HFMA2 R33, R10.reuse.H0_H0, R21.reuse, R16 ;  /* 0x000000150a217231 */ /* 0x0c2fe40000000810 */
[----:B------:R-:W-:Y:S02]  /*0ce0*/  HFMA2 R23, R10.H0_H0, R20, R17 ;  /* 0x000000140a177231 */ /* 0x000fe40000000811 */
[----:B------:R-:W1:Y:S01]  /*0cf0*/  LDS.64 R16, [R7+0x300] ;  /* 0x0003000007107984 */ /* 0x000e620000000a00 */
[-C--:B--2---:R-:W-:Y:S02]  /*0d00*/  HFMA2 R22, R12.H0_H0, R21.reuse, R22 ;  /* 0x000000150c167231 */ /* 0x084fe40000000816 */
[----:B---3--:R-:W-:-:S02]  /*0d10*/  HFMA2 R26, R14.H0_H0, R21, R26 ;  /* 0x000000150e1a7231 */ /* 0x008fc4000000081a */
[-C--:B------:R-:W-:Y:S02]  /*0d20*/  HFMA2 R21, R12.H0_H0, R20.reuse, R30 ;  /* 0x000000140c157231 */ /* 0x080fe4000000081e */
[C---:B------:R-:W-:Y:S02]  /*0d30*/  HFMA2 R20, R14.reuse.H0_H0, R20, R27 ;  /* 0x000000140e147231 */ /* 0x040fe4000000081b */
[-C--:B----4-:R-:W-:Y:S02]  /*0d40*/  HFMA2 R30, R14.H1_H1, R19.reuse, R26 ;  /* 0x000000130e1e7231 */ /* 0x090fe40000000c1a */
[-C--:B------:R-:W-:Y:S02]  /*0d50*/  HFMA2 R27, R12.H1_H1, R19.reuse, R22 ;  /* 0x000000130c1b7231 */ /* 0x080fe40000000c16 */
[----:B------:R-:W-:Y:S02]  /*0d60*/  HFMA2 R26, R10.H1_H1, R19, R33 ;  /* 0x000000130a1a7231 */ /* 0x000fe40000000c21 */
[----:B------:R-:W-:-:S02]  /*0d70*/  HFMA2 R14, R14.H1_H1, R18, R20 ;  /* 0x000000120e0e7231 */ /* 0x000fc40000000c14 */
[-C--:B------:R-:W-:Y:S02]  /*0d80*/  HFMA2 R12, R12.H1_H1, R18.reuse, R21 ;  /* 0x000000120c0c7231 */ /* 0x080fe40000000c15 */
[-C--:B------:R-:W-:Y:S01]  /*0d90*/  HFMA2 R10, R10.H1_H1, R18.reuse, R23 ;  /* 0x000000120a0a7231 */ /* 0x080fe20000000c17 */
[----:B------:R-:W-:Y:S04]  /*0da0*/  LDS.64 R20, [R7+0x400] ;  /* 0x0004000007147984 */ /* 0x000fe80000000a00 */
[----:B------:R-:W2:Y:S01]  /*0db0*/  LDS.64 R22, [R28+0x18] ;  /* 0x000018001c167984 */ /* 0x000ea20000000a00 */
[C---:B------:R-:W-:Y:S02]  /*0dc0*/  HFMA2 R31, R8.reuse.H1_H1, R19, R31 ;  /* 0x00000013081f7231 */ /* 0x040fe40000000c1f */
[----:B------:R-:W-:-:S02]  /*0dd0*/  HFMA2 R32, R8.H1_H1, R18, R32 ;  /* 0x0000001208207231 */ /* 0x000fc40000000c20 */
[----:B------:R-:W3:Y:S01]  /*0de0*/  LDS.64 R18, [R28+0x8] ;  /* 0x000008001c127984 */ /* 0x000ee20000000a00 */
[-C--:B0-----:R-:W-:Y:S02]  /*0df0*/  HFMA2 R30, R15.H0_H0, R25.reuse, R30 ;  /* 0x000000190f1e7231 */ /* 0x081fe4000000081e */
[-C--:B------:R-:W-:Y:S02]  /*0e00*/  HFMA2 R27, R13.H0_H0, R25.reuse, R27 ;  /* 0x000000190d1b7231 */ /* 0x080fe4000000081b */
[-C--:B------:R-:W-:Y:S02]  /*0e10*/  HFMA2 R26, R11.H0_H0, R25.reuse, R26 ;  /* 0x000000190b1a7231 */ /* 0x080fe4000000081a */
[----:B------:R-:W-:Y:S02]  /*0e20*/  HFMA2 R25, R9.H0_H0, R25, R31 ;  /* 0x0000001909197231 */ /* 0x000fe4000000081f */
[-C--:B------:R-:W-:Y:S02]  /*0e30*/  HFMA2 R8, R15.H0_H0, R24.reuse, R14 ;  /* 0x000000180f087231 */ /* 0x080fe4000000080e */
[----:B------:R-:W-:-:S02]  /*0e40*/  HFMA2 R12, R13.H0_H0, R24, R12 ;  /* 0x000000180d0c7231 */ /* 0x000fc4000000080c */
[-C--:B-1----:R-:W-:Y:S02]  /*0e50*/  HFMA2 R14, R15.H1_H1, R17.reuse, R30 ;  /* 0x000000110f0e7231 */ /* 0x082fe40000000c1e */
[-C--:B------:R-:W-:Y:S02]  /*0e60*/  HFMA2 R30, R13.H1_H1, R17.reuse, R27 ;  /* 0x000000110d1e7231 */ /* 0x080fe40000000c1b */
[CC--:B------:R-:W-:Y:S02]  /*0e70*/  HFMA2 R31, R11.reuse.H1_H1, R17.reuse, R26 ;  /* 0x000000110b1f7231 */ /* 0x0c0fe40000000c1a */
[-C--:B------:R-:W-:Y:S01]  /*0e80*/  HFMA2 R10, R11.H0_H0, R24.reuse, R10 ;  /* 0x000000180b0a7231 */ /* 0x080fe2000000080a */
[----:B------:R-:W0:Y:S01]  /*0e90*/  LDS.64 R26, [R28+0x38] ;  /* 0x000038001c1a7984 */ /* 0x000e220000000a00 */
[C---:B------:R-:W-:Y:S02]  /*0ea0*/  HFMA2 R32, R9.reuse.H0_H0, R24, R32 ;  /* 0x0000001809207231 */ /* 0x040fe40000000820 */
[----:B------:R-:W-:-:S02]  /*0eb0*/  HFMA2 R17, R9.H1_H1, R17, R25 ;  /* 0x0000001109117231 */ /* 0x000fc40000000c19 */
[----:B------:R-:W1:Y:S01]  /*0ec0*/  LDS.64 R24, [R28+0x28] ;  /* 0x000028001c187984 */ /* 0x000e620000000a00 */
[----:B------:R-:W-:-:S03]  /*0ed0*/  HFMA2 R33, R13.H1_H1, R16, R12 ;  /* 0x000000100d217231 */ /* 0x000fc60000000c0c */
[----:B------:R-:W4:Y:S01]  /*0ee0*/  LDS.64 R12, [R7+0x500] ;  /* 0x00050000070c7984 */ /* 0x000f220000000a00 */
[-C--:B------:R-:W-:Y:S02]  /*0ef0*/  HFMA2 R15, R15.H1_H1, R16.reuse, R8 ;  /* 0x000000100f0f7231 */ /* 0x080fe40000000c08 */
[-C--:B------:R-:W-:Y:S02]  /*0f00*/  HFMA2 R10, R11.H1_H1, R16.reuse, R10 ;  /* 0x000000100b0a7231 */ /* 0x080fe40000000c0a */
[----:B------:R-:W-:Y:S02]  /*0f10*/  HFMA2 R16, R9.H1_H1, R16, R32 ;  /* 0x0000001009107231 */ /* 0x000fe40000000c20 */
[----:B------:R-:W5:Y:S01]  /*0f20*/  LDS.64 R8, [R7+0x600] ;  /* 0x0006000007087984 */ /* 0x000f620000000a00 */
[----:B--2---:R-:W-:-:S03]  /*0f30*/  HFMA2 R32, R22.H0_H0, R20, R10 ;  /* 0x0000001416207231 */ /* 0x004fc6000000080a */
[----:B------:R-:W2:Y:S01]  /*0f40*/  LDS.64 R10, [R7+0x700] ;  /* 0x00070000070a7984 */ /* 0x000ea20000000a00 */
[-C--:B---3--:R-:W-:Y:S02]  /*0f50*/  HFMA2 R17, R18.H0_H0, R21.reuse, R17 ;  /* 0x0000001512117231 */ /* 0x088fe40000000811 */
[-C--:B------:R-:W-:Y:S02]  /*0f60*/  HFMA2 R31, R22.H0_H0, R21.reuse, R31 ;  /* 0x00000015161f7231 */ /* 0x080fe4000000081f */
[-C--:B------:R-:W-:Y:S02]  /*0f70*/  HFMA2 R16, R18.H0_H0, R20.reuse, R16 ;  /* 0x0000001412107231 */ /* 0x080fe40000000810 */
[CC--:B0-----:R-:W-:Y:S02]  /*0f80*/  HFMA2 R14, R26.reuse.H0_H0, R21.reuse, R14 ;  /* 0x000000151a0e7231 */ /* 0x0c1fe4000000080e */
[----:B------:R-:W-:Y:S02]  /*0f90*/  HFMA2 R15, R26.H0_H0, R20, R15 ;  /* 0x000000141a0f7231 */ /* 0x000fe4000000080f */
[----:B-1----:R-:W-:-:S02]  /*0fa0*/  HFMA2 R30, R24.H0_H0, R21, R30 ;  /* 0x00000015181e7231 */ /* 0x002fc4000000081e */
[----:B------:R-:W-:Y:S02]  /*0fb0*/  HFMA2 R33, R24.H0_H0, R20, R33 ;  /* 0x0000001418217231 */ /* 0x000fe40000000821 */
[-C--:B----4-:R-:W-:Y:S02]  /*0fc0*/  HFMA2 R17, R18.H1_H1, R13.reuse, R17 ;  /* 0x0000000d12117231 */ /* 0x090fe40000000c11 */
[-C--:B------:R-:W-:Y:S02]  /*0fd0*/  HFMA2 R5, R26.H1_H1, R13.reuse, R14 ;  /* 0x0000000d1a057231 */ /* 0x080fe40000000c0e */
[-C--:B------:R-:W-:Y:S02]  /*0fe0*/  HFMA2 R30, R24.H1_H1, R13.reuse, R30 ;  /* 0x0000000d181e7231 */ /* 0x080fe40000000c1e */
[C---:B------:R-:W-:Y:S02]  /*0ff0*/  HFMA2 R31, R22.reuse.H1_H1, R13, R31 ;  /* 0x0000000d161f7231 */ /* 0x040fe40000000c1f */
[----:B------:R-:W-:-:S02]  /*1000*/  HFMA2 R32, R22.H1_H1, R12, R32 ;  /* 0x0000000c16207231 */ /* 0x000fc40000000c20 */
[-C--:B------:R-:W-:Y:S02]  /*1010*/  HFMA2 R15, R26.H1_H1, R12.reuse, R15 ;  /* 0x0000000c1a0f7231 */ /* 0x080fe40000000c0f */
[-C--:B------:R-:W-:Y:S02]  /*1020*/  HFMA2 R33, R24.H1_H1, R12.reuse, R33 ;  /* 0x0000000c18217231 */ /* 0x080fe40000000c21 */
[----:B------:R-:W-:Y:S02]  /*1030*/  HFMA2 R16, R18.H1_H1, R12, R16 ;  /* 0x0000000c12107231 */ /* 0x000fe40000000c10 */
[-C--:B-----5:R-:W-:Y:S02]  /*1040*/  HFMA2 R17, R19.H0_H0, R9.reuse, R17 ;  /* 0x0000000913117231 */ /* 0x0a0fe40000000811 */
[-C--:B------:R-:W-:Y:S02]  /*1050*/  HFMA2 R26, R27.H0_H0, R9.reuse, R5 ;  /* 0x000000091b1a7231 */ /* 0x080fe40000000805 */
[----:B------:R-:W-:-:S02]  /*1060*/  HFMA2 R30, R25.H0_H0, R9, R30 ;  /* 0x00000009191e7231 */ /* 0x000fc4000000081e */
[C---:B------:R-:W-:Y:S02]  /*1070*/  HFMA2 R31, R23.reuse.H0_H0, R9, R31 ;  /* 0x00000009171f7231 */ /* 0x040fe4000000081f */
[-C--:B------:R-:W-:Y:S02]  /*1080*/  HFMA2 R32, R23.H0_H0, R8.reuse, R32 ;  /* 0x0000000817207231 */ /* 0x080fe40000000820 */
[-C--:B------:R-:W-:Y:S02]  /*1090*/  HFMA2 R15, R27.H0_H0, R8.reuse, R15 ;  /* 0x000000081b0f7231 */ /* 0x080fe4000000080f */
[-C--:B------:R-:W-:Y:S02]  /*10a0*/  HFMA2 R33, R25.H0_H0, R8.reuse, R33 ;  /* 0x0000000819217231 */ /* 0x080fe40000000821 */
[C---:B------:R-:W-:Y:S02]  /*10b0*/  HFMA2 R5, R19.reuse.H0_H0, R8, R16 ;  /* 0x0000000813057231 */ /* 0x040fe40000000810 */
[----:B--2---:R-:W-:-:S02]  /*10c0*/  HFMA2 R24, R19.H1_H1, R11, R17 ;  /* 0x0000000b13187231 */ /* 0x004fc40000000c11 */
[-C--:B------:R-:W-:Y:S02]  /*10d0*/  HFMA2 R26, R27.H1_H1, R11.reuse, R26 ;  /* 0x0000000b1b1a7231 */ /* 0x080fe40000000c1a */
[-C--:B------:R-:W-:Y:S02]  /*10e0*/  HFMA2 R22, R25.H1_H1, R11.reuse, R30 ;  /* 0x0000000b19167231 */ /* 0x080fe40000000c1e */
[C---:B------:R-:W-:Y:S02]  /*10f0*/  HFMA2 R16, R23.reuse.H1_H1, R11, R31 ;  /* 0x0000000b17107231 */ /* 0x040fe40000000c1f */
[-C--:B------:R-:W-:Y:S02]  /*1100*/  HFMA2 R17, R23.H1_H1, R10.reuse, R32 ;  /* 0x0000000a17117231 */ /* 0x080fe40000000c20 */
[-C--:B------:R-:W-:Y:S02]  /*1110*/  HFMA2 R27, R27.H1_H1, R10.reuse, R15 ;  /* 0x0000000a1b1b7231 */ /* 0x080fe40000000c0f */
[----:B------:R-:W-:-:S02]  /*1120*/  HFMA2 R30, R25.H1_H1, R10, R33 ;  /* 0x0000000a191e7231 */ /* 0x000fc40000000c21 */
[----:B------:R-:W-:Y:S01]  /*1130*/  HFMA2 R23, R19.H1_H1, R10, R5 ;  /* 0x0000000a13177231 */ /* 0x000fe20000000c05 */
[----:B------:R-:W-:Y:S06]  /*1140*/  BAR.SYNC.DEFER_BLOCKING 0x0 ;  /* 0x0000000000007b1d */ /* 0x000fec0000010000 */
[----:B------:R-:W-:Y:S05]  /*1150*/  BRA.U UP0, `(.L_x_13) ;  /* 0xfffffff900247547 */ /* 0x000fea000b83ffff */
.L_x_12:
[----:B------:R-:W0:Y:S01]  /*1160*/  LDC.64 R8, c[0x0][0x398] ;  /* 0x0000e600ff087b82 */ /* 0x000e220000000a00 */
[----:B------:R-:W-:Y:S01]  /*1170*/  UIADD3 UR6, UPT, UPT, UR5, 0x1, URZ ;  /* 0x0000000105067890 */ /* 0x000fe2000fffe0ff */
[----:B------:R-:W-:Y:S01]  /*1180*/  LEA R0, R0, UR4, 0x2 ;  /* 0x0000000400007c11 */ /* 0x000fe2000f8e10ff */
[----:B------:R-:W-:Y:S02]  /*1190*/  UIADD3 UR7, UPT, UPT, UR5, 0x2, URZ ;  /* 0x0000000205077890 */ /* 0x000fe4000fffe0ff */
[----:B------:R-:W-:Y:S01]  /*11a0*/  LEA R3, R3, UR5, 0x2 ;  /* 0x0000000503037c11 */ /* 0x000fe2000f8e10ff */
[----:B------:R-:W-:Y:S01]  /*11b0*/  UIADD3 UR8, UPT, UPT, UR5, 0x3, URZ ;  /* 0x0000000305087890 */ /* 0x000fe2000fffe0ff */
[----:B------:R-:W-:Y:S01]  /*11c0*/  PRMT R7, R23, 0x7632, R7 ;  /* 0x0000763217077816 */ /* 0x000fe20000000007 */
[----:B------:R-:W1:Y:S01]  /*11d0*/  LDC.64 R4, c[0x0][0x390] ;  /* 0x0000e400ff047b82 */ /* 0x000e620000000a00 */
[----:B------:R-:W-:Y:S02]  /*11e0*/  PRMT R10, R24, 0x7632, R10 ;  /* 0x00007632180a7816 */ /* 0x000fe4000000000a */
[C---:B0-----:R-:W-:Y:S01]  /*11f0*/  ISETP.LE.AND P1, PT, R9.reuse, UR5, PT ;  /* 0x0000000509007c0c */ /* 0x041fe2000bf23270 */
[----:B------:R-:W-:Y:S01]  /*1200*/  IMAD R0, R0, R9, R3 ;  /* 0x0000000900007224 */ /* 0x000fe200078e0203 */
[----:B------:R-:W-:Y:S01]  /*1210*/  ISETP.LE.AND P3, PT, R9, UR6, PT ;  /* 0x0000000609007c0c */ /* 0x000fe2000bf63270 */
[----:B------:R-:W-:-:S02]  /*1220*/  UIADD3 UR6, UPT, UPT, UR4, 0x1, URZ ;  /* 0x0000000104067890 */ /* 0x000fc4000fffe0ff */
[C---:B------:R-:W-:Y:S02]  /*1230*/  ISETP.GT.AND P1, PT, R8.reuse, UR4, !P1 ;  /* 0x0000000408007c0c */ /* 0x040fe4000cf24270 */
[C---:B------:R-:W-:Y:S02]  /*1240*/  ISETP.LE.AND P2, PT, R9.reuse, UR7, PT ;  /* 0x0000000709007c0c */ /* 0x040fe4000bf43270 */
[----:B------:R-:W-:Y:S01]  /*1250*/  ISETP.LE.OR P5, PT, R8, UR4, P3 ;  /* 0x0000000408007c0c */ /* 0x000fe20009fa3670 */
[----:B-1----:R-:W-:Y:S01]  /*1260*/  IMAD.WIDE R2, R0, 0x2, R4 ;  /* 0x0000000200027825 */ /* 0x002fe200078e0204 */
[----:B------:R-:W-:Y:S02]  /*1270*/  ISETP.LE.OR P6, PT, R8, UR4, P2 ;  /* 0x0000000408007c0c */ /* 0x000fe400097c3670 */
[----:B------:R-:W-:Y:S02]  /*1280*/  ISETP.LE.AND P0, PT, R9, UR8, PT ;  /* 0x0000000809007c0c */ /* 0x000fe4000bf03270 */
[----:B------:R-:W-:-:S02]  /*1290*/  IADD3 R0, PT, PT, R0, R9, RZ ;  /* 0x0000000900007210 */ /* 0x000fc40007ffe0ff */
[C---:B------:R-:W-:Y:S01]  /*12a0*/  ISETP.LE.OR P4, PT, R8.reuse, UR4, P0 ;  /* 0x0000000408007c0c */ /* 0x040fe20008783670 */
[----:B------:R-:W-:Y:S01]  /*12b0*/  @P1 STG.E.U16 desc[UR10][R2.64], R23 ;  /* 0x0000001702001986 */ /* 0x000fe2000c10150a */
[----:B------:R-:W-:Y:S01]  /*12c0*/  ISETP.LE.AND P1, PT, R9, UR5, PT ;  /* 0x0000000509007c0c */ /* 0x000fe2000bf23270 */
[----:B------:R-:W-:Y:S02]  /*12d0*/  UIADD3 UR5, UPT, UPT, UR4, 0x2, URZ ;  /* 0x0000000204057890 */ /* 0x000fe4000fffe0ff */
[----:B------:R0:W-:Y:S01]  /*12e0*/  @!P5 STG.E.U16 desc[UR10][R2.64+0x2], R7 ;  /* 0x000002070200d986 */ /* 0x0001e2000c10150a */
[C---:B------:R-:W-:Y:S01]  /*12f0*/  ISETP.LE.OR P5, PT, R8.reuse, UR6, P1 ;  /* 0x0000000608007c0c */ /* 0x040fe20008fa3670 */
[----:B------:R-:W-:Y:S02]  /*1300*/  UIADD3 UR4, UPT, UPT, UR4, 0x3, URZ ;  /* 0x0000000304047890 */ /* 0x000fe4000fffe0ff */
[----:B------:R-:W-:Y:S01]  /*1310*/  @!P6 STG.E.U16 desc[UR10][R2.64+0x4], R24 ;  /* 0x000004180200e986 */ /* 0x000fe2000c10150a */
[----:B------:R-:W-:-:S03]  /*1320*/  ISETP.LE.OR P6, PT, R8, UR6, P3 ;  /* 0x0000000608007c0c */ /* 0x000fc60009fc3670 */
[----:B------:R1:W-:Y:S01]  /*1330*/  @!P4 STG.E.U16 desc[UR10][R2.64+0x6], R10 ;  /* 0x0000060a0200c986 */ /* 0x0003e2000c10150a */
[----:B------:R-:W-:Y:S01]  /*1340*/  ISETP.LE.OR P4, PT, R8, UR6, P2 ;  /* 0x0000000608007c0c */ /* 0x000fe20009783670 */
[C---:B0-----:R-:W-:Y:S01]  /*1350*/  IMAD.WIDE R6, R0.reuse, 0x2, R4 ;  /* 0x0000000200067825 */ /* 0x041fe200078e0204 */
[----:B------:R-:W-:-:S04]  /*1360*/  IADD3 R0, PT, PT, R0, R9, RZ ;  /* 0x0000000900007210 */ /* 0x000fc80007ffe0ff */
[----:B------:R-:W-:Y:S01]  /*1370*/  @!P5 STG.E.U16 desc[UR10][R6.64], R17 ;  /* 0x000000110600d986 */ /* 0x000fe2000c10150a */
[----:B------:R-:W-:Y:S02]  /*1380*/  ISETP.LE.OR P5, PT, R8, UR6, P0 ;  /* 0x0000000608007c0c */ /* 0x000fe400087a3670 */
[----:B-1----:R-:W-:Y:S02]  /*1390*/  PRMT R3, R17, 0x7632, R3 ;  /* 0x0000763211037816 */ /* 0x002fe40000000003 */
[----:B------:R-:W-:Y:S02]  /*13a0*/  PRMT R10, R16, 0x7632, R10 ;  /* 0x00007632100a7816 */ /* 0x000fe4000000000a */
[----:B------:R-:W-:Y:S01]  /*13b0*/  @!P4 STG.E.U16 desc[UR10][R6.64+0x4], R16 ;  /* 0x000004100600c986 */ /* 0x000fe2000c10150a */
[C---:B------:R-:W-:Y:S02]  /*13c0*/  ISETP.LE.OR P4, PT, R8.reuse, UR5, P3 ;  /* 0x0000000508007c0c */ /* 0x040fe40009f83670 */
[C---:B------:R-:W-:Y:S01]  /*13d0*/  ISETP.LE.OR P3, PT, R8.reuse, UR4, P3 ;  /* 0x0000000408007c0c */ /* 0x040fe20009f63670 */
[----:B------:R0:W-:Y:S01]  /*13e0*/  @!P6 STG.E.U16 desc[UR10][R6.64+0x2], R3 ;  /* 0x000002030600e986 */ /* 0x0001e2000c10150a */
[----:B------:R-:W-:-:S02]  /*13f0*/  ISETP.LE.OR P6, PT, R8, UR5, P1 ;  /* 0x0000000508007c0c */ /* 0x000fc40008fc3670 */
[C---:B------:R-:W-:Y:S01]  /*1400*/  ISETP.LE.OR P1, PT, R8.reuse, UR4, P1 ;  /* 0x0000000408007c0c */ /* 0x040fe20008f23670 */
[----:B------:R1:W-:Y:S01]  /*1410*/  @!P5 STG.E.U16 desc[UR10][R6.64+0x6], R10 ;  /* 0x0000060a0600d986 */ /* 0x0003e2000c10150a */
[C---:B------:R-:W-:Y:S02]  /*1420*/  ISETP.LE.OR P5, PT, R8.reuse, UR5, P0 ;  /* 0x0000000508007c0c */ /* 0x040fe400087a3670 */
[----:B------:R-:W-:Y:S02]  /*1430*/  ISETP.LE.OR P0, PT, R8, UR4, P0 ;  /* 0x0000000408007c0c */ /* 0x000fe40008703670 */
[C---:B------:R-:W-:Y:S01]  /*1440*/  IADD3 R9, PT, PT, R0.reuse, R9, RZ ;  /* 0x0000000900097210 */ /* 0x040fe20007ffe0ff */
[----:B0-----:R-:W-:Y:S01]  /*1450*/  IMAD.WIDE R2, R0, 0x2, R4 ;  /* 0x0000000200027825 */ /* 0x001fe200078e0204 */
[----:B------:R-:W-:Y:S02]  /*1460*/  PRMT R0, R30, 0x7632, R0 ;  /* 0x000076321e007816 */ /* 0x000fe40000000000 */
[----:B-1----:R-:W-:-:S02]  /*1470*/  PRMT R6, R22, 0x7632, R6 ;  /* 0x0000763216067816 */ /* 0x002fc40000000006 */
[----:B------:R0:W-:Y:S01]  /*1480*/  @!P6 STG.E.U16 desc[UR10][R2.64], R30 ;  /* 0x0000001e0200e986 */ /* 0x0001e2000c10150a */
[C---:B------:R-:W-:Y:S01]  /*1490*/  ISETP.LE.OR P6, PT, R8.reuse, UR5, P2 ;  /* 0x0000000508007c0c */ /* 0x040fe200097c3670 */
[----:B------:R-:W-:Y:S01]  /*14a0*/  IMAD.WIDE R4, R9, 0x2, R4 ;  /* 0x0000000209047825 */ /* 0x000fe200078e0204 */
[----:B------:R-:W-:Y:S01]  /*14b0*/  ISETP.LE.OR P2, PT, R8, UR4, P2 ;  /* 0x0000000408007c0c */ /* 0x000fe20009743670 */
[----:B------:R0:W-:Y:S01]  /*14c0*/  @!P4 STG.E.U16 desc[UR10][R2.64+0x2], R0 ;  /* 0x000002000200c986 */ /* 0x0001e2000c10150a */
[----:B------:R-:W-:-:S03]  /*14d0*/  PRMT R7, R27, 0x7632, R7 ;  /* 0x000076321b077816 */ /* 0x000fc60000000007 */
[----:B------:R0:W-:Y:S06]  /*14e0*/  @!P5 STG.E.U16 desc[UR10][R2.64+0x6], R6 ;  /* 0x000006060200d986 */ /* 0x0001ec000c10150a */
[----:B------:R0:W-:Y:S04]  /*14f0*/  @!P6 STG.E.U16 desc[UR10][R2.64+0x4], R22 ;  /* 0x000004160200e986 */ /* 0x0001e8000c10150a */
[----:B------:R0:W-:Y:S04]  /*1500*/  @!P1 STG.E.U16 desc[UR10][R4.64], R27 ;  /* 0x0000001b04009986 */ /* 0x0001e8000c10150a */
[----:B------:R0:W-:Y:S04]  /*1510*/  @!P3 STG.E.U16 desc[UR10][R4.64+0x2], R7 ;  /* 0x000002070400b986 */ /* 0x0001e8000c10150a */
[----:B------:R0:W-:Y:S01]  /*1520*/  @!P2 STG.E.U16 desc[UR10][R4.64+0x4], R26 ;  /* 0x0000041a0400a986 */ /* 0x0001e2000c10150a */
[----:B------:R-:W-:Y:S05]  /*1530*/  @P0 EXIT ;  /* 0x000000000000094d */ /* 0x000fea0003800000 */
[----:B0-----:R-:W-:-:S05]  /*1540*/  PRMT R2, R26, 0x7632, R2 ;  /* 0x000076321a027816 */ /* 0x001fca0000000002 */
[----:B------:R-:W-:Y:S01]  /*1550*/  STG.E.U16 desc[UR10][R4.64+0x6], R2 ;  /* 0x0000060204007986 */ /* 0x000fe2000c10150a */
[----:B------:R-:W-:Y:S05]  /*1560*/  EXIT ;  /* 0x000000000000794d */ /* 0x000fea0003800000 */
.L_x_14:
        /* <DEDUP_REMOVED lines=9> */
.L_x_30:


//--------------------- .text._Z45baseline_approx_kernel_fp16_optimized_batchedPK6__halfS1_PS_iiii --------------------------
	.section	.text._Z45baseline_approx_kernel_fp16_optimized_batchedPK6__halfS1_PS_iiii,"ax",@progbits
	.align	128
        .global         _Z45baseline_approx_kernel_fp16_optimized_batchedPK6__halfS1_PS_iiii
        .type           _Z45baseline_approx_kernel_fp16_optimized_batchedPK6__halfS1_PS_iiii,@function
        .size           _Z45baseline_approx_kernel_fp16_optimized_batchedPK6__halfS1_PS_iiii,(.L_x_31 - _Z45baseline_approx_kernel_fp16_optimized_batchedPK6__halfS1_PS_iiii)
        .other          _Z45baseline_approx_kernel_fp16_optimized_batchedPK6__halfS1_PS_iiii,@"STO_CUDA_ENTRY STV_DEFAULT"
_Z45baseline_approx_kernel_fp16_optimized_batchedPK6__halfS1_PS_iiii:
.text._Z45baseline_approx_kernel_fp16_optimized_batchedPK6__halfS1_PS_iiii:
[----:B------:R-:W-:Y:S08]  /*0000*/  LDC R1, c[0x0][0x37c] ;  /* 0x0000df00ff017b82 */ /* 0x000ff00000000800 */
[----:B------:R-:W0:Y:S08]  /*0010*/  S2UR UR7, SR_CTAID.Z ;  /* 0x00000000000779c3 */ /* 0x000e300000002700 */
[----:B------:R-:W0:Y:S02]  /*0020*/  LDC R0, c[0x0][0x3a4] ;  /* 0x0000e900ff007b82 */ /* 0x000e240000000800 */
[----:B0-----:R-:W-:-:S13]  /*0030*/  ISETP.LE.AND P0, PT, R0, UR7, PT ;  /* 0x0000000700007c0c */ /* 0x001fda000bf03270 */
[----:B------:R-:W-:Y:S05]  /*0040*/  @P0 EXIT ;  /* 0x000000000000094d */ /* 0x000fea0003800000 */
[----:B------:R-:W0:Y:S01]  /*0050*/  S2R R9, SR_CTAID.X ;  /* 0x0000000000097919 */ /* 0x000e220000002500 */
[----:B------:R-:W1:Y:S01]  /*0060*/  LDC R11, c[0x0][0x3a0] ;  /* 0x0000e800ff0b7b82 */ /* 0x000e620000000800 */
[----:B------:R-:W2:Y:S01]  /*0070*/  LDCU.64 UR8, c[0x0][0x358] ;  /* 0x00006b00ff0877ac */ /* 0x000ea20008000a00 */
[----:B------:R-:W-:Y:S01]  /*0080*/  PRMT R22, RZ, 0x7610, R22 ;  /* 0x00007610ff167816 */ /* 0x000fe20000000016 */
[----:B------:R-:W0:Y:S01]  /*0090*/  S2R R6, SR_TID.X ;  /* 0x0000000000067919 */ /* 0x000e220000002100 */
[----:B------:R-:W3:Y:S04]  /*00a0*/  S2R R15, SR_CTAID.Y ;  /* 0x00000000000f7919 */ /* 0x000ee80000002600 */
[----:B------:R-:W4:Y:S01]  /*00b0*/  LDC.64 R12, c[0x0][0x398] ;  /* 0x0000e600ff0c7b82 */ /* 0x000f220000000a00 */
[----:B------:R-:W3:Y:S01]  /*00c0*/  S2R R4, SR_TID.Y ;  /* 0x0000000000047919 */ /* 0x000ee20000002200 */
[----:B-1----:R-:W-:Y:S01]  /*00d0*/  ISETP.GE.AND P1, PT, R11, 0x1, PT ;  /* 0x000000010b00780c */ /* 0x002fe20003f26270 */
[----:B0-----:R-:W-:-:S05]  /*00e0*/  IMAD R0, R9, 0x20, R6 ;  /* 0x0000002009007824 */ /* 0x001fca00078e0206 */
[----:B----4-:R-:W-:Y:S01]  /*00f0*/  ISETP.GE.AND P0, PT, R0, R13, PT ;  /* 0x0000000d0000720c */ /* 0x010fe20003f06270 */
[----:B---3--:R-:W-:-:S05]  /*0100*/  IMAD R15, R15, 0x20, R4 ;  /* 0x000000200f0f7824 */ /* 0x008fca00078e0204 */
[----:B------:R-:W-:Y:S01]  /*0110*/  ISETP.GE.OR P0, PT, R15, R12, P0 ;  /* 0x0000000c0f00720c */ /* 0x000fe20000706670 */
[----:B--2---:R-:W-:-:S12]  /*0120*/  @!P1 BRA `(.L_x_15) ;  /* 0x0000001800d89947 */ /* 0x004fd80003800000 */
[----:B------:R-:W0:Y:S01]  /*0130*/  LDC.64 R16, c[0x0][0x398] ;  /* 0x0000e600ff107b82 */ /* 0x000e220000000a00 */
[----:B------:R-:W-:Y:S01]  /*0140*/  UMOV UR4, 0x400 ;  /* 0x0000040000047882 */ /* 0x000fe20000000000 */
[C---:B------:R-:W-:Y:S01]  /*0150*/  IMAD R2, R11.reuse, UR7, R4 ;  /* 0x000000070b027c24 */ /* 0x040fe2000f8e0204 */
[----:B------:R-:W-:Y:S01]  /*0160*/  UIADD3 UR5, UPT, UPT, UR4, 0x800, URZ ;  /* 0x0000080004057890 */ /* 0x000fe2000fffe0ff */
[----:B------:R-:W-:Y:S01]  /*0170*/  VIADD R7, R11, 0x1f ;  /* 0x0000001f0b077836 */ /* 0x000fe20000000000 */
[----:B------:R-:W-:Y:S01]  /*0180*/  PRMT R22, RZ, 0x7610, R22 ;  /* 0x00007610ff167816 */ /* 0x000fe20000000016 */
[----:B------:R-:W1:Y:S02]  /*0190*/  LDCU UR10, c[0x0][0x3a0] ;  /* 0x00007400ff0a77ac */ /* 0x000e640008000800 */
[----:B------:R-:W2:Y:S01]  /*01a0*/  S2UR UR6, SR_CgaCtaId ;  /* 0x00000000000679c3 */ /* 0x000ea20000008800 */
[----:B------:R-:W-:Y:S01]  /*01b0*/  SHF.R.U32.HI R7, RZ, 0x5, R7 ;  /* 0x00000005ff077819 */ /* 0x000fe20000011607 */
[----:B------:R-:W3:Y:S04]  /*01c0*/  LDCU UR11, c[0x0][0x398] ;  /* 0x00007300ff0b77ac */ /* 0x000ee80008000800 */
[----:B------:R-:W-:-:S02]  /*01d0*/  IMAD.MOV R10, RZ, RZ, -R7 ;  /* 0x000000ffff0a7224 */ /* 0x000fc400078e0a07 */
[----:B------:R-:W4:Y:S08]  /*01e0*/  LDC R5, c[0x0][0x39c] ;  /* 0x0000e700ff057b82 */ /* 0x000f300000000800 */
[----:B------:R-:W1:Y:S01]  /*01f0*/  LDC.64 R18, c[0x0][0x380] ;  /* 0x0000e000ff127b82 */ /* 0x000e620000000a00 */
[----:B0-----:R-:W-:Y:S02]  /*0200*/  IMAD R3, R16, UR7, R15 ;  /* 0x0000000710037c24 */ /* 0x001fe4000f8e020f */
[----:B------:R-:W-:-:S02]  /*0210*/  IMAD R8, R2, R17, R6 ;  /* 0x0000001102087224 */ /* 0x000fc400078e0206 */
[----:B------:R-:W-:Y:S02]  /*0220*/  IMAD R2, R3, R11, R6 ;  /* 0x0000000b03027224 */ /* 0x000fe400078e0206 */
[----:B------:R-:W-:Y:S01]  /*0230*/  IMAD R3, R9, 0x20, R8 ;  /* 0x0000002009037824 */ /* 0x000fe200078e0208 */
[----:B--2---:R-:W-:Y:S02]  /*0240*/  ULEA UR4, UR6, UR4, 0x18 ;  /* 0x0000000406047291 */ /* 0x004fe4000f8ec0ff */
[----:B------:R-:W-:-:S04]  /*0250*/  ULEA UR5, UR6, UR5, 0x18 ;  /* 0x0000000506057291 */ /* 0x000fc8000f8ec0ff */
[----:B------:R-:W-:Y:S02]  /*0260*/  LEA R9, R4, UR4, 0x6 ;  /* 0x0000000404097c11 */ /* 0x000fe4000f8e30ff */
[----:B------:R-:W-:-:S03]  /*0270*/  LEA R11, R6, UR5, 0x1 ;  /* 0x00000005060b7c11 */ /* 0x000fc6000f8e08ff */
[----:B------:R-:W-:Y:S02]  /*0280*/  IMAD R8, R6, 0x2, R9 ;  /* 0x0000000206087824 */ /* 0x000fe400078e0209 */
[----:B---34-:R-:W-:-:S07]  /*0290*/  IMAD R7, R4, 0x40, R11 ;  /* 0x0000004004077824 */ /* 0x018fce00078e020b */
.L_x_16:
[----:B------:R-:W-:Y:S01]  /*02a0*/  ISETP.GE.AND P1, PT, R0, R5, PT ;  /* 0x000000050000720c */ /* 0x000fe20003f26270 */
[----:B-1----:R-:W-:Y:S01]  /*02b0*/  IMAD.WIDE R16, R2, 0x2, R18 ;  /* 0x0000000202107825 */ /* 0x002fe200078e0212 */
[----:B------:R-:W-:Y:S02]  /*02c0*/  PRMT R27, RZ, 0x7610, R27 ;  /* 0x00007610ff1b7816 */ /* 0x000fe4000000001b */
[----:B------:R-:W-:Y:S02]  /*02d0*/  ISETP.GE.OR P2, PT, R4, UR10, P1 ;  /* 0x0000000a04007c0c */ /* 0x000fe40008f46670 */
[----:B------:R-:W-:Y:S02]  /*02e0*/  ISETP.GE.AND P1, PT, R6, UR10, PT ;  /* 0x0000000a06007c0c */ /* 0x000fe4000bf26270 */
[----:B------:R-:W-:Y:S02]  /*02f0*/  PRMT R28, RZ, 0x7610, R28 ;  /* 0x00007610ff1c7816 */ /* 0x000fe4000000001c */
[----:B------:R-:W-:-:S07]  /*0300*/  ISETP.GE.OR P1, PT, R15, UR11, P1 ;  /* 0x0000000b0f007c0c */ /* 0x000fce0008f26670 */
[----:B------:R-:W0:Y:S06]  /*0310*/  @!P2 LDC.64 R20, c[0x0][0x388] ;  /* 0x0000e200ff14ab82 */ /* 0x000e2c0000000a00 */
[----:B------:R-:W2:Y:S01]  /*0320*/  @!P1 LDG.E.U16.CONSTANT R27, desc[UR8][R16.64] ;  /* 0x00000008101b9981 */ /* 0x000ea2000c1e9500 */
[----:B0-----:R-:W-:-:S05]  /*0330*/  @!P2 IMAD.WIDE R20, R3, 0x2, R20 ;  /* 0x000000020314a825 */ /* 0x001fca00078e0214 */
[----:B------:R-:W3:Y:S04]  /*0340*/  @!P2 LDG.E.U16.CONSTANT R28, desc[UR8][R20.64] ;  /* 0x00000008141ca981 */ /* 0x000ee8000c1e9500 */
[----:B--2---:R-:W-:Y:S04]  /*0350*/  STS.U16 [R8], R27 ;  /* 0x0000001b08007388 */ /* 0x004fe80000000400 */
[----:B---3--:R-:W-:Y:S01]  /*0360*/  STS.U16 [R7], R28 ;  /* 0x0000001c07007388 */ /* 0x008fe20000000400 */
[----:B------:R-:W-:Y:S06]  /*0370*/  BAR.SYNC.DEFER_BLOCKING 0x0 ;  /* 0x0000000000007b1d */ /* 0x000fec0000010000 */
[----:B------:R-:W0:Y:S04]  /*0380*/  LDS.U16 R29, [R9] ;  /* 0x00000000091d7984 */ /* 0x000e280000000400 */
[----:B------:R-:W1:Y:S04]  /*0390*/  LDS.U16 R16, [R11] ;  /* 0x000000000b107984 */ /* 0x000e680000000400 */
[----:B------:R-:W-:Y:S04]  /*03a0*/  LDS.U16 R25, [R9+0x2] ;  /* 0x0000020009197984 */ /* 0x000fe80000000400 */
[----:B------:R-:W2:Y:S04]  /*03b0*/  LDS.U16 R26, [R11+0x40] ;  /* 0x000040000b1a7984 */ /* 0x000ea80000000400 */
[----:B------:R-:W3:Y:S04]  /*03c0*/  LDS.U16 R23, [R9+0x4] ;  /* 0x0000040009177984 */ /* 0x000ee80000000400 */
[----:B------:R-:W4:Y:S04]  /*03d0*/  LDS.U16 R24, [R11+0x80] ;  /* 0x000080000b187984 */ /* 0x000f280000000400 */
[----:B------:R-:W5:Y:S01]  /*03e0*/  LDS.U16 R20, [R11+0xc0] ;  /* 0x0000c0000b147984 */ /* 0x000f620000000400 */
[----:B0-----:R-:W-:-:S02]  /*03f0*/  LOP3.LUT P1, R14, R29, 0x7fff, RZ, 0xc0, !PT ;  /* 0x00007fff1d0e7812 */ /* 0x001fc4000782c0ff */
[----:B-1----:R-:W-:-:S05]  /*0400*/  LOP3.LUT P2, R17, R16, 0x7fff, RZ, 0xc0, !PT ;  /* 0x00007fff10117812 */ /* 0x002fca000784c0ff */
[----:B------:R-:W-:-:S05]  /*0410*/  IMAD.IADD R14, R14, 0x1, R17 ;  /* 0x000000010e0e7824 */ /* 0x000fca00078e0211 */
[----:B------:R-:W-:Y:S02]  /*0420*/  VIMNMX.U16x2 R14, PT, PT, R14, 0x3bc63bc6, !PT ;  /* 0x3bc63bc60e0e7848 */ /* 0x000fe40007fe0200 */
[----:B------:R-:W-:-:S03]  /*0430*/  LOP3.LUT R21, R16, 0x8000, R29, 0x48, !PT ;  /* 0x0000800010157812 */ /* 0x000fc600078e481d */
[----:B------:R-:W-:Y:S01]  /*0440*/  VIADD R14, R14, 0xffffc43a ;  /* 0xffffc43a0e0e7836 */ /* 0x000fe20000000000 */
[----:B--2---:R-:W-:-:S04]  /*0450*/  LOP3.LUT P4, R17, R26, 0x7fff, RZ, 0xc0, !PT ;  /* 0x00007fff1a117812 */ /* 0x004fc8000788c0ff */
[----:B------:R-:W-:Y:S02]  /*0460*/  LOP3.LUT R21, R21, 0x7fff, R14, 0xf8, !PT ;  /* 0x00007fff15157812 */ /* 0x000fe400078ef80e */
[----:B------:R-:W-:-:S05]  /*0470*/  LOP3.LUT P3, R14, R25, 0x7fff, RZ, 0xc0, !PT ;  /* 0x00007fff190e7812 */ /* 0x000fca000786c0ff */
[----:B------:R-:W-:Y:S02]  /*0480*/  IMAD.IADD R14, R14, 0x1, R17 ;  /* 0x000000010e0e7824 */ /* 0x000fe400078e0211 */
[----:B------:R-:W0:Y:S01]  /*0490*/  LDS.U16 R17, [R9+0x6] ;  /* 0x0000060009117984 */ /* 0x000e220000000400 */
[----:B---3--:R-:W-:Y:S02]  /*04a0*/  LOP3.LUT P5, R16, R23, 0x7fff, RZ, 0xc0, !PT ;  /* 0x00007fff17107812 */ /* 0x008fe400078ac0ff */
[----:B----4-:R-:W-:Y:S02]  /*04b0*/  LOP3.LUT P6, R27, R24, 0x7fff, RZ, 0xc0, !PT ;  /* 0x00007fff181b7812 */ /* 0x010fe400078cc0ff */
[----:B------:R-:W-:-:S03]  /*04c0*/  SEL R21, R21, RZ, P2 ;  /* 0x000000ff15157207 */ /* 0x000fc60001000000 */
[----:B------:R-:W-:Y:S01]  /*04d0*/  IMAD.IADD R16, R16, 0x1, R27 ;  /* 0x0000000110107824 */ /* 0x000fe200078e021b */
[----:B------:R-:W-:Y:S02]  /*04e0*/  SEL R21, R21, RZ, P1 ;  /* 0x000000ff15157207 */ /* 0x000fe40000800000 */
[----:B------:R-:W-:Y:S02]  /*04f0*/  VIMNMX.U16x2 R14, PT, PT, R14, 0x3bc63bc6, !PT ;  /* 0x3bc63bc60e0e7848 */ /* 0x000fe40007fe0200 */
[----:B------:R-:W-:Y:S01]  /*0500*/  VIMNMX.U16x2 R16, PT, PT, R16, 0x3bc63bc6, !PT ;  /* 0x3bc63bc610107848 */ /* 0x000fe20007fe0200 */
[----:B------:R-:W-:Y:S01]  /*0510*/  HADD2 R22, R22.H0_H0, R21.H0_H0 ;  /* 0x2000001516167230 */ /* 0x000fe20000000800 */
[--C-:B------:R-:W-:Y:S01]  /*0520*/  LOP3.LUT R21, R26, 0x8000, R25.reuse, 0x48, !PT ;  /* 0x000080001a157812 */ /* 0x100fe200078e4819 */
[----:B------:R-:W-:Y:S01]  /*0530*/  VIADD R14, R14, 0xffffc43a ;  /* 0xffffc43a0e0e7836 */ /* 0x000fe20000000000 */
[----:B------:R-:W-:Y:S01]  /*0540*/  PRMT R25, R16, 0x7610, R25 ;  /* 0x0000761010197816 */ /* 0x000fe20000000019 */
[----:B------:R-:W1:Y:S01]  /*0550*/  LDS.U16 R26, [R11+0x140] ;  /* 0x000140000b1a7984 */ /* 0x000e620000000400 */
[----:B------:R-:W-:-:S02]  /*0560*/  LOP3.LUT R16, R24, 0x8000, R23, 0x48, !PT ;  /* 0x0000800018107812 */ /* 0x000fc400078e4817 */
[----:B-----5:R-:W-:Y:S02]  /*0570*/  LOP3.LUT P2, R24, R20, 0x7fff, RZ, 0xc0, !PT ;  /* 0x00007fff14187812 */ /* 0x020fe4000784c0ff */
[----:B------:R-:W-:Y:S01]  /*0580*/  LOP3.LUT R21, R21, 0x7fff, R14, 0xf8, !PT ;  /* 0x00007fff15157812 */ /* 0x000fe200078ef80e */
[----:B------:R-:W-:Y:S01]  /*0590*/  VIADD R25, R25, 0xffffc43a ;  /* 0xffffc43a19197836 */ /* 0x000fe20000000000 */
[----:B0-----:R-:W-:-:S05]  /*05a0*/  LOP3.LUT P1, R23, R17, 0x7fff, RZ, 0xc0, !PT ;  /* 0x00007fff11177812 */ /* 0x001fca000782c0ff */
[----:B------:R-:W-:Y:S02]  /*05b0*/  IMAD.IADD R14, R23, 0x1, R24 ;  /* 0x00000001170e7824 */ /* 0x000fe400078e0218 */
[----:B------:R-:W0:Y:S04]  /*05c0*/  LDS.U16 R23, [R9+0x8] ;  /* 0x0000080009177984 */ /* 0x000e280000000400 */
[----:B------:R-:W2:Y:S01]  /*05d0*/  LDS.U16 R24, [R11+0x100] ;  /* 0x000100000b187984 */ /* 0x000ea20000000400 */
[----:B------:R-:W-:-:S03]  /*05e0*/  LOP3.LUT R16, R16, 0x7fff, R25, 0xf8, !PT ;  /* 0x00007fff10107812 */ /* 0x000fc600078ef819 */
[----:B------:R-:W3:Y:S01]  /*05f0*/  LDS.U16 R25, [R9+0xa] ;  /* 0x00000a0009197984 */ /* 0x000ee20000000400 */
[----:B------:R-:W-:Y:S02]  /*0600*/  SEL R21, R21, RZ, P4 ;  /* 0x000000ff15157207 */ /* 0x000fe40002000000 */
[----:B------:R-:W-:Y:S02]  /*0610*/  VIMNMX.U16x2 R14, PT, PT, R14, 0x3bc63bc6, !PT ;  /* 0x3bc63bc60e0e7848 */ /* 0x000fe40007fe0200 */
[----:B------:R-:W-:Y:S02]  /*0620*/  SEL R21, R21, RZ, P3 ;  /* 0x000000ff15157207 */ /* 0x000fe40001800000 */
[----:B------:R-:W-:Y:S02]  /*0630*/  SEL R16, R16, RZ, P6 ;  /* 0x000000ff10107207 */ /* 0x000fe40003000000 */
[----:B------:R-:W-:Y:S01]  /*0640*/  LOP3.LUT R20, R20, 0x8000, R17, 0x48, !PT ;  /* 0x0000800014147812 */ /* 0x000fe200078e4811 */
[----:B------:R-:W-:Y:S01]  /*0650*/  HADD2 R22, R22.H0_H0, R21.H0_H0 ;  /* 0x2000001516167230 */ /* 0x000fe20000000800 */
[----:B------:R-:W-:Y:S01]  /*0660*/  SEL R17, R16, RZ, P5 ;  /* 0x000000ff10117207 */ /* 0x000fe20002800000 */
[----:B------:R-:W-:-:S04]  /*0670*/  VIADD R21, R14, 0xffffc43a ;  /* 0xffffc43a0e157836 */ /* 0x000fc80000000000 */
[----:B------:R-:W-:Y:S01]  /*0680*/  HADD2 R17, R22.H0_H0, R17.H0_H0 ;  /* 0x2000001116117230 */ /* 0x000fe20000000800 */
[----:B------:R-:W-:Y:S02]  /*0690*/  LOP3.LUT R22, R20, 0x7fff, R21, 0xf8, !PT ;  /* 0x00007fff14167812 */ /* 0x000fe400078ef815 */
[----:B------:R-:W4:Y:S01]  /*06a0*/  LDS.U16 R20, [R9+0xc] ;  /* 0x00000c0009147984 */ /* 0x000f220000000400 */
[----:B-1----:R-:W-:Y:S02]  /*06b0*/  LOP3.LUT P6, R27, R26, 0x7fff, RZ, 0xc0, !PT ;  /* 0x00007fff1a1b7812 */ /* 0x002fe400078cc0ff */
[----:B0-----:R-:W-:Y:S02]  /*06c0*/  LOP3.LUT P3, R14, R23, 0x7fff, RZ, 0xc0, !PT ;  /* 0x00007fff170e7812 */ /* 0x001fe4000786c0ff */
[----:B--2---:R-:W-:-:S05]  /*06d0*/  LOP3.LUT P4, R21, R24, 0x7fff, RZ, 0xc0, !PT ;  /* 0x00007fff18157812 */ /* 0x004fca000788c0ff */
[----:B------:R-:W-:Y:S01]  /*06e0*/  IMAD.IADD R14, R14, 0x1, R21 ;  /* 0x000000010e0e7824 */ /* 0x000fe200078e0215 */
[----:B---3--:R-:W-:Y:S01]  /*06f0*/  LOP3.LUT P5, R16, R25, 0x7fff, RZ, 0xc0, !PT ;  /* 0x00007fff19107812 */ /* 0x008fe200078ac0ff */
[----:B------:R-:W0:Y:S01]  /*0700*/  LDS.U16 R21, [R11+0x180] ;  /* 0x000180000b157984 */ /* 0x000e220000000400 */
[----:B------:R-:W-:-:S03]  /*0710*/  SEL R22, R22, RZ, P2 ;  /* 0x000000ff16167207 */ /* 0x000fc60001000000 */
[----:B------:R-:W-:Y:S01]  /*0720*/  IMAD.IADD R16, R16, 0x1, R27 ;  /* 0x0000000110107824 */ /* 0x000fe200078e021b */
[----:B------:R-:W-:Y:S02]  /*0730*/  SEL R22, R22, RZ, P1 ;  /* 0x000000ff16167207 */ /* 0x000fe40000800000 */
[----:B------:R-:W-:Y:S02]  /*0740*/  VIMNMX.U16x2 R14, PT, PT, R14, 0x3bc63bc6, !PT ;  /* 0x3bc63bc60e0e7848 */ /* 0x000fe40007fe0200 */
[----:B------:R-:W-:Y:S01]  /*0750*/  VIMNMX.U16x2 R16, PT, PT, R16, 0x3bc63bc6, !PT ;  /* 0x3bc63bc610107848 */ /* 0x000fe20007fe0200 */
[----:B------:R-:W-:Y:S01]  /*0760*/  HADD2 R17, R17.H0_H0, R22.H0_H0 ;  /* 0x2000001611117230 */ /* 0x000fe20000000800 */
[----:B------:R-:W-:Y:S01]  /*0770*/  LOP3.LUT R23, R24, 0x8000, R23, 0x48, !PT ;  /* 0x0000800018177812 */ /* 0x000fe200078e4817 */
[----:B------:R-:W-:Y:S01]  /*0780*/  VIADD R14, R14, 0xffffc43a ;  /* 0xffffc43a0e0e7836 */ /* 0x000fe20000000000 */
[----:B------:R-:W-:Y:S02]  /*0790*/  PRMT R22, R16, 0x7610, R22 ;  /* 0x0000761010167816 */ /* 0x000fe40000000016 */
[----:B------:R-:W-:-:S02]  /*07a0*/  LOP3.LUT R16, R26, 0x8000, R25, 0x48, !PT ;  /* 0x000080001a107812 */ /* 0x000fc400078e4819 */
[----:B------:R-:W-:Y:S01]  /*07b0*/  LOP3.LUT R26, R23, 0x7fff, R14, 0xf8, !PT ;  /* 0x00007fff171a7812 */ /* 0x000fe200078ef80e */
[----:B------:R-:W-:Y:S01]  /*07c0*/  VIADD R25, R22, 0xffffc43a ;  /* 0xffffc43a16197836 */ /* 0x000fe20000000000 */
[----:B------:R-:W1:Y:S04]  /*07d0*/  LDS.U16 R23, [R11+0x1c0] ;  /* 0x0001c0000b177984 */ /* 0x000e680000000400 */
[----:B------:R-:W2:Y:S01]  /*07e0*/  LDS.U16 R22, [R9+0xe] ;  /* 0x00000e0009167984 */ /* 0x000ea20000000400 */
[----:B----4-:R-:W-:Y:S02]  /*07f0*/  LOP3.LUT P1, R24, R20, 0x7fff, RZ, 0xc0, !PT ;  /* 0x00007fff14187812 */ /* 0x010fe4000782c0ff */
[----:B------:R-:W-:Y:S02]  /*0800*/  SEL R26, R26, RZ, P4 ;  /* 0x000000ff1a1a7207 */ /* 0x000fe40002000000 */
[----:B------:R-:W-:-:S02]  /*0810*/  LOP3.LUT R16, R16, 0x7fff, R25, 0xf8, !PT ;  /* 0x00007fff10107812 */ /* 0x000fc400078ef819 */
[----:B------:R-:W3:Y:S01]  /*0820*/  LDS.U16 R25, [R11+0x200] ;  /* 0x000200000b197984 */ /* 0x000ee20000000400 */
[----:B------:R-:W-:Y:S02]  /*0830*/  SEL R26, R26, RZ, P3 ;  /* 0x000000ff1a1a7207 */ /* 0x000fe40001800000 */
[----:B0-----:R-:W-:-:S05]  /*0840*/  LOP3.LUT P2, R27, R21, 0x7fff, RZ, 0xc0, !PT ;  /* 0x00007fff151b7812 */ /* 0x001fca000784c0ff */
[----:B------:R-:W-:Y:S02]  /*0850*/  IMAD.IADD R14, R24, 0x1, R27 ;  /* 0x00000001180e7824 */ /* 0x000fe400078e021b */
[----:B------:R-:W0:Y:S03]  /*0860*/  LDS.U16 R24, [R9+0x10] ;  /* 0x0000100009187984 */ /* 0x000e260000000400 */
[----:B------:R-:W-:Y:S01]  /*0870*/  VIMNMX.U16x2 R14, PT, PT, R14, 0x3bc63bc6, !PT ;  /* 0x3bc63bc60e0e7848 */ /* 0x000fe20007fe0200 */
[----:B------:R-:W-:Y:S01]  /*0880*/  HADD2 R17, R17.H0_H0, R26.H0_H0 ;  /* 0x2000001a11117230 */ /* 0x000fe20000000800 */
[----:B------:R-:W-:Y:S02]  /*0890*/  LOP3.LUT R26, R21, 0x8000, R20, 0x48, !PT ;  /* 0x00008000151a7812 */ /* 0x000fe400078e4814 */
[----:B------:R-:W4:Y:S01]  /*08a0*/  LDS.U16 R20, [R9+0x12] ;  /* 0x0000120009147984 */ /* 0x000f220000000400 */
[----:B------:R-:W-:-:S05]  /*08b0*/  VIADD R21, R14, 0xffffc43a ;  /* 0xffffc43a0e157836 */ /* 0x000fca0000000000 */
[----:B------:R-:W-:Y:S02]  /*08c0*/  LOP3.LUT R26, R26, 0x7fff, R21, 0xf8, !PT ;  /* 0x00007fff1a1a7812 */ /* 0x000fe400078ef815 */
[----:B-1----:R-:W-:Y:S02]  /*08d0*/  LOP3.LUT P4, R21, R23, 0x7fff, RZ, 0xc0, !PT ;  /* 0x00007fff17157812 */ /* 0x002fe4000788c0ff */
[----:B--2---:R-:W-:-:S05]  /*08e0*/  LOP3.LUT P3, R14, R22, 0x7fff, RZ, 0xc0, !PT ;  /* 0x00007fff160e7812 */ /* 0x004fca000786c0ff */
[----:B------:R-:W-:Y:S02]  /*08f0*/  IMAD.IADD R14, R14, 0x1, R21 ;  /* 0x000000010e0e7824 */ /* 0x000fe400078e0215 */
[----:B------:R-:W1:Y:S01]  /*0900*/  LDS.U16 R21, [R11+0x240] ;  /* 0x000240000b157984 */ /* 0x000e620000000400 */
[----:B------:R-:W-:-:S04]  /*0910*/  SEL R16, R16, RZ, P6 ;  /* 0x000000ff10107207 */ /* 0x000fc80003000000 */
[----:B------:R-:W-:Y:S02]  /*0920*/  SEL R16, R16, RZ, P5 ;  /* 0x000000ff10107207 */ /* 0x000fe40002800000 */
[----:B---3--:R-:W-:-:S03]  /*0930*/  LOP3.LUT P6, R27, R25, 0x7fff, RZ, 0xc0, !PT ;  /* 0x00007fff191b7812 */ /* 0x008fc600078cc0ff */
[----:B------:R-:W-:Y:S01]  /*0940*/  HADD2 R17, R17.H0_H0, R16.H0_H0 ;  /* 0x2000001011117230 */ /* 0x000fe20000000800 */
[----:B------:R-:W-:Y:S02]  /*0950*/  SEL R26, R26, RZ, P2 ;  /* 0x000000ff1a1a7207 */ /* 0x000fe40001000000 */
[----:B0-----:R-:W-:Y:S02]  /*0960*/  LOP3.LUT P5, R16, R24, 0x7fff, RZ, 0xc0, !PT ;  /* 0x00007fff18107812 */ /* 0x001fe400078ac0ff */
[----:B------:R-:W-:-:S03]  /*0970*/  SEL R26, R26, RZ, P1 ;  /* 0x000000ff1a1a7207 */ /* 0x000fc60000800000 */
[----:B------:R-:W-:Y:S01]  /*0980*/  IMAD.IADD R16, R16, 0x1, R27 ;  /* 0x0000000110107824 */ /* 0x000fe200078e021b */
[----:B------:R-:W-:Y:S01]  /*0990*/  VIMNMX.U16x2 R14, PT, PT, R14, 0x3bc63bc6, !PT ;  /* 0x3bc63bc60e0e7848 */ /* 0x000fe20007fe0200 */
[----:B------:R-:W-:-:S03]  /*09a0*/  HADD2 R17, R17.H0_H0, R26.H0_H0 ;  /* 0x2000001a11117230 */ /* 0x000fc60000000800 */
[----:B------:R-:W-:Y:S02]  /*09b0*/  VIMNMX.U16x2 R16, PT, PT, R16, 0x3bc63bc6, !PT ;  /* 0x3bc63bc610107848 */ /* 0x000fe40007fe0200 */
[--C-:B------:R-:W-:Y:S01]  /*09c0*/  LOP3.LUT R26, R23, 0x8000, R22.reuse, 0x48, !PT ;  /* 0x00008000171a7812 */ /* 0x100fe200078e4816 */
[----:B------:R-:W-:Y:S01]  /*09d0*/  VIADD R23, R14, 0xffffc43a ;  /* 0xffffc43a0e177836 */ /* 0x000fe20000000000 */
[----:B------:R-:W-:Y:S02]  /*09e0*/  PRMT R22, R16, 0x7610, R22 ;  /* 0x0000761010167816 */ /* 0x000fe40000000016 */
[----:B------:R-:W-:Y:S02]  /*09f0*/  LOP3.LUT R16, R25, 0x8000, R24, 0x48, !PT ;  /* 0x0000800019107812 */ /* 0x000fe400078e4818 */
[----:B------:R-:W-:Y:S01]  /*0a00*/  LOP3.LUT R26, R26, 0x7fff, R23, 0xf8, !PT ;  /* 0x00007fff1a1a7812 */ /* 0x000fe200078ef817 */
[----:B------:R-:W-:Y:S01]  /*0a10*/  VIADD R25, R22, 0xffffc43a ;  /* 0xffffc43a16197836 */ /* 0x000fe20000000000 */
[----:B------:R-:W0:Y:S01]  /*0a20*/  LDS.U16 R23, [R11+0x280] ;  /* 0x000280000b177984 */ /* 0x000e220000000400 */
[----:B----4-:R-:W-:-:S03]  /*0a30*/  LOP3.LUT P1, R24, R20, 0x7fff, RZ, 0xc0, !PT ;  /* 0x00007fff14187812 */ /* 0x010fc6000782c0ff */
[----:B------:R-:W2:Y:S01]  /*0a40*/  LDS.U16 R22, [R9+0x14] ;  /* 0x0000140009167984 */ /* 0x000ea20000000400 */
[----:B-1----:R-:W-:Y:S02]  /*0a50*/  LOP3.LUT P2, R27, R21, 0x7fff, RZ, 0xc0, !PT ;  /* 0x00007fff151b7812 */ /* 0x002fe4000784c0ff */
[----:B------:R-:W-:Y:S02]  /*0a60*/  LOP3.LUT R16, R16, 0x7fff, R25, 0xf8, !PT ;  /* 0x00007fff10107812 */ /* 0x000fe400078ef819 */
[----:B------:R-:W1:Y:S01]  /*0a70*/  LDS.U16 R25, [R11+0x2c0] ;  /* 0x0002c0000b197984 */ /* 0x000e620000000400 */
[----:B------:R-:W-:-:S03]  /*0a80*/  IMAD.IADD R14, R24, 0x1, R27 ;  /* 0x00000001180e7824 */ /* 0x000fc600078e021b */
[----:B------:R-:W3:Y:S01]  /*0a90*/  LDS.U16 R24, [R9+0x16] ;  /* 0x0000160009187984 */ /* 0x000ee20000000400 */
[----:B------:R-:W-:Y:S02]  /*0aa0*/  SEL R26, R26, RZ, P4 ;  /* 0x000000ff1a1a7207 */ /* 0x000fe40002000000 */
[----:B------:R-:W-:Y:S02]  /*0ab0*/  VIMNMX.U16x2 R14, PT, PT, R14, 0x3bc63bc6, !PT ;  /* 0x3bc63bc60e0e7848 */ /* 0x000fe40007fe0200 */
[----:B------:R-:W-:-:S05]  /*0ac0*/  SEL R26, R26, RZ, P3 ;  /* 0x000000ff1a1a7207 */ /* 0x000fca0001800000 */
[----:B------:R-:W-:Y:S01]  /*0ad0*/  HADD2 R17, R17.H0_H0, R26.H0_H0 ;  /* 0x2000001a11117230 */ /* 0x000fe20000000800 */
[----:B------:R-:W-:Y:S01]  /*0ae0*/  LOP3.LUT R26, R21, 0x8000, R20, 0x48, !PT ;  /* 0x00008000151a7812 */ /* 0x000fe200078e4814 */
[----:B------:R-:W-:Y:S01]  /*0af0*/  VIADD R21, R14, 0xffffc43a ;  /* 0xffffc43a0e157836 */ /* 0x000fe20000000000 */
[----:B------:R-:W-:Y:S01]  /*0b00*/  SEL R16, R16, RZ, P6 ;  /* 0x000000ff10107207 */ /* 0x000fe20003000000 */
[----:B------:R-:W4:Y:S03]  /*0b10*/  LDS.U16 R20, [R9+0x18] ;  /* 0x0000180009147984 */ /* 0x000f260000000400 */
[----:B------:R-:W-:Y:S02]  /*0b20*/  LOP3.LUT R26, R26, 0x7fff, R21, 0xf8, !PT ;  /* 0x00007fff1a1a7812 */ /* 0x000fe400078ef815 */
[----:B------:R-:W-:Y:S02]  /*0b30*/  SEL R16, R16, RZ, P5 ;  /* 0x000000ff10107207 */ /* 0x000fe40002800000 */
[----:B0-----:R-:W-:-:S02]  /*0b40*/  LOP3.LUT P4, R21, R23, 0x7fff, RZ, 0xc0, !PT ;  /* 0x00007fff17157812 */ /* 0x001fc4000788c0ff */
[----:B--2---:R-:W-:Y:S01]  /*0b50*/  LOP3.LUT P3, R14, R22, 0x7fff, RZ, 0xc0, !PT ;  /* 0x00007fff160e7812 */ /* 0x004fe2000786c0ff */
[----:B------:R-:W-:-:S04]  /*0b60*/  HADD2 R17, R17.H0_H0, R16.H0_H0 ;  /* 0x2000001011117230 */ /* 0x000fc80000000800 */
[----:B------:R-:W-:Y:S01]  /*0b70*/  IMAD.IADD R14, R14, 0x1, R21 ;  /* 0x000000010e0e7824 */ /* 0x000fe200078e0215 */
[----:B-1----:R-:W-:Y:S01]  /*0b80*/  LOP3.LUT P6, R27, R25, 0x7fff, RZ, 0xc0, !PT ;  /* 0x00007fff191b7812 */ /* 0x002fe200078cc0ff */
[----:B------:R-:W0:Y:S01]  /*0b90*/  LDS.U16 R21, [R11+0x300] ;  /* 0x000300000b157984 */ /* 0x000e220000000400 */
[----:B---3--:R-:W-:Y:S02]  /*0ba0*/  LOP3.LUT P5, R16, R24, 0x7fff, RZ, 0xc0, !PT ;  /* 0x00007fff18107812 */ /* 0x008fe400078ac0ff */
        /* <DEDUP_REMOVED lines=18> */
[----:B0-----:R-:W-:Y:S02]  /*0cd0*/  LOP3.LUT P2, R27, R21, 0x7fff, RZ, 0xc0, !PT ;  /* 0x00007fff151b7812 */ /* 0x001fe4000784c0ff */
[----:B------:R-:W-:-:S03]  /*0ce0*/  SEL R26, R26, RZ, P3 ;  /* 0x000000ff1a1a7207 */ /* 0x000fc60001800000 */
        /* <DEDUP_REMOVED lines=39> */
[----:B------:R-:W-:Y:S02]  /*0f60*/  SEL R26, R26, RZ, P3 ;  /* 0x000000ff1a1a7207 */ /* 0x000fe40001800000 */
[----:B------:R-:W-:-:S03]  /*0f70*/  SEL R16, R16, RZ, P6 ;  /* 0x000000ff10107207 */ /* 0x000fc60003000000 */
[----:B------:R-:W-:Y:S01]  /*0f80*/  HADD2 R17, R17.H0_H0, R26.H0_H0 ;  /* 0x2000001a11117230 */ /* 0x000fe20000000800 */
[----:B------:R-:W-:Y:S01]  /*0f90*/  LOP3.LUT R26, R21, 0x8000, R20, 0x48, !PT ;  /* 0x00008000151a7812 */ /* 0x000fe200078e4814 */
[----:B------:R-:W-:Y:S01]  /*0fa0*/  VIADD R21, R14, 0xffffc43a ;  /* 0xffffc43a0e157836 */ /* 0x000fe20000000000 */
[----:B------:R-:W-:Y:S01]  /*0fb0*/  SEL R16, R16, RZ, P5 ;  /* 0x000000ff10107207 */ /* 0x000fe20002800000 */
[----:B------:R-:W4:Y:S03]  /*0fc0*/  LDS.U16 R20, [R9+0x24] ;  /* 0x0000240009147984 */ /* 0x000f260000000400 */
[----:B------:R-:W-:Y:S01]  /*0fd0*/  LOP3.LUT R26, R26, 0x7fff, R21, 0xf8, !PT ;  /* 0x00007fff1a1a7812 */ /* 0x000fe200078ef815 */
[----:B------:R-:W-:Y:S01]  /*0fe0*/  HADD2 R17, R17.H0_H0, R16.H0_H0 ;  /* 0x2000001011117230 */ /* 0x000fe20000000800 */
[----:B0-----:R-:W-:Y:S02]  /*0ff0*/  LOP3.LUT P6, R21, R23, 0x7fff, RZ, 0xc0, !PT ;  /* 0x00007fff17157812 */ /* 0x001fe400078cc0ff */
[----:B--2---:R-:W-:-:S05]  /*1000*/  LOP3.LUT P5, R14, R22, 0x7fff, RZ, 0xc0, !PT ;  /* 0x00007fff160e7812 */ /* 0x004fca00078ac0ff */
        /* <DEDUP_REMOVED lines=40> */
[----:B0-----:R-:W-:Y:S02]  /*1290*/  LOP3.LUT P3, R16, R24, 0x7fff, RZ, 0xc0, !PT ;  /* 0x00007fff18107812 */ /* 0x001fe4000786c0ff */
        /* <DEDUP_REMOVED lines=33> */
[----:B------:R-:W-:Y:S02]  /*14b0*/  IMAD.IADD R14, R14, 0x1, R21 ;  /* 0x000000010e0e7824 */ /* 0x000fe400078e0215 */
[----:B------:R-:W0:Y:S01]  /*14c0*/  LDS.U16 R21, [R11+0x600] ;  /* 0x000600000b157984 */ /* 0x000e220000000400 */
[----:B-1----:R-:W-:Y:S02]  /*14d0*/  LOP3.LUT P4, R27, R25, 0x7fff, RZ, 0xc0, !PT ;  /* 0x00007fff191b7812 */ /* 0x002fe4000788c0ff */
        /* <DEDUP_REMOVED lines=35> */
[----:B---3--:R-:W-:Y:S02]  /*1710*/  LOP3.LUT P4, R27, R25, 0x7fff, RZ, 0xc0, !PT ;  /* 0x00007fff191b7812 */ /* 0x008fe4000788c0ff */
[----:B------:R-:W-:Y:S01]  /*1720*/  SEL R26, R26, RZ, P1 ;  /* 0x000000ff1a1a7207 */ /* 0x000fe20000800000 */
[----:B------:R-:W-:Y:S01]  /*1730*/  HADD2 R17, R17.H0_H0, R16.H0_H0 ;  /* 0x2000001011117230 */ /* 0x000fe20000000800 */
        /* <DEDUP_REMOVED lines=10> */
[----:B------:R-:W0:Y:S04]  /*17e0*/  LDS.U16 R24, [R9+0x38] ;  /* 0x0000380009187984 */ /* 0x000e280000000400 */
[----:B------:R-:W2:Y:S01]  /*17f0*/  LDS.U16 R25, [R11+0x700] ;  /* 0x000700000b197984 */ /* 0x000ea20000000400 */
[----:B------:R-:W-:-:S02]  /*1800*/  LOP3.LUT R16, R16, 0x7fff, R23, 0xf8, !PT ;  /* 0x00007fff10107812 */ /* 0x000fc400078ef817 */
[----:B----4-:R-:W-:Y:S02]  /*1810*/  LOP3.LUT P2, R14, R20, 0x7fff, RZ, 0xc0, !PT ;  /* 0x00007fff140e7812 */ /* 0x010fe4000784c0ff */
[----:B-1----:R-:W-:Y:S01]  /*1820*/  LOP3.LUT P1, R23, R21, 0x7fff, RZ, 0xc0, !PT ;  /* 0x00007fff15177812 */ /* 0x002fe2000782c0ff */
[----:B------:R-:W-:Y:S02]  /*1830*/  VIADD R27, R22, 0xffffc43a ;  /* 0xffffc43a161b7836 */ /* 0x000fe40000000000 */
[----:B------:R-:W1:Y:S02]  /*1840*/  LDS.U16 R22, [R9+0x3a] ;  /* 0x00003a0009167984 */ /* 0x000e640000000400 */
[----:B------:R-:W-:Y:S02]  /*1850*/  IMAD.IADD R14, R14, 0x1, R23 ;  /* 0x000000010e0e7824 */ /* 0x000fe400078e0217 */
[----:B------:R-:W3:Y:S01]  /*1860*/  LDS.U16 R23, [R11+0x740] ;  /* 0x000740000b177984 */ /* 0x000ee20000000400 */
[----:B------:R-:W-:-:S02]  /*1870*/  SEL R16, R16, RZ, P6 ;  /* 0x000000ff10107207 */ /* 0x000fc40003000000 */
[----:B------:R-:W-:Y:S02]  /*1880*/  LOP3.LUT R26, R26, 0x7fff, R27, 0xf8, !PT ;  /* 0x00007fff1a1a7812 */ /* 0x000fe400078ef81b */
[----:B------:R-:W-:Y:S02]  /*1890*/  SEL R16, R16, RZ, P5 ;  /* 0x000000ff10107207 */ /* 0x000fe40002800000 */
[----:B------:R-:W-:-:S03]  /*18a0*/  SEL R26, R26, RZ, P4 ;  /* 0x000000ff1a1a7207 */ /* 0x000fc60002000000 */
[----:B------:R-:W-:Y:S01]  /*18b0*/  HADD2 R16, R17.H0_H0, R16.H0_H0 ;  /* 0x2000001011107230 */ /* 0x000fe20000000800 */
[----:B------:R-:W-:Y:S02]  /*18c0*/  SEL R17, R26, RZ, P3 ;  /* 0x000000ff1a117207 */ /* 0x000fe40001800000 */
[----:B------:R-:W-:Y:S02]  /*18d0*/  VIMNMX.U16x2 R14, PT, PT, R14, 0x3bc63bc6, !PT ;  /* 0x3bc63bc60e0e7848 */ /* 0x000fe40007fe0200 */
[----:B------:R-:W-:Y:S01]  /*18e0*/  LOP3.LUT R26, R21, 0x8000, R20, 0x48, !PT ;  /* 0x00008000151a7812 */ /* 0x000fe200078e4814 */
[----:B------:R-:W-:Y:S02]  /*18f0*/  HADD2 R16, R16.H0_H0, R17.H0_H0 ;  /* 0x2000001110107230 */ /* 0x000fe40000000800 */
[----:B------:R-:W-:Y:S01]  /*1900*/  VIADD R17, R14, 0xffffc43a ;  /* 0xffffc43a0e117836 */ /* 0x000fe20000000000 */
[----:B0-----:R-:W-:Y:S02]  /*1910*/  LOP3.LUT P6, R20, R24, 0x7fff, RZ, 0xc0, !PT ;  /* 0x00007fff18147812 */ /* 0x001fe400078cc0ff */
[----:B--2---:R-:W-:-:S02]  /*1920*/  LOP3.LUT P3, R21, R25, 0x7fff, RZ, 0xc0, !PT ;  /* 0x00007fff19157812 */ /* 0x004fc4000786c0ff */
[----:B------:R-:W-:Y:S02]  /*1930*/  LOP3.LUT R26, R26, 0x7fff, R17, 0xf8, !PT ;  /* 0x00007fff1a1a7812 */ /* 0x000fe400078ef811 */
[----:B------:R-:W0:Y:S01]  /*1940*/  LDS.U16 R17, [R9+0x3c] ;  /* 0x00003c0009117984 */ /* 0x000e220000000400 */
[----:B------:R-:W-:-:S03]  /*1950*/  IMAD.IADD R14, R20, 0x1, R21 ;  /* 0x00000001140e7824 */ /* 0x000fc600078e0215 */
[----:B------:R-:W2:Y:S02]  /*1960*/  LDS.U16 R20, [R11+0x780] ;  /* 0x000780000b147984 */ /* 0x000ea40000000400 */
[----:B------:R-:W-:Y:S02]  /*1970*/  VIMNMX.U16x2 R27, PT, PT, R14, 0x3bc63bc6, !PT ;  /* 0x3bc63bc60e1b7848 */ /* 0x000fe40007fe0200 */
[----:B-1----:R-:W-:Y:S02]  /*1980*/  LOP3.LUT P5, R14, R22, 0x7fff, RZ, 0xc0, !PT ;  /* 0x00007fff160e7812 */ /* 0x002fe400078ac0ff */
[----:B---3--:R-:W-:Y:S02]  /*1990*/  LOP3.LUT P4, R21, R23, 0x7fff, RZ, 0xc0, !PT ;  /* 0x00007fff17157812 */ /* 0x008fe4000788c0ff */
[----:B------:R-:W-:Y:S02]  /*19a0*/  LOP3.LUT R25, R25, 0x8000, R24, 0x48, !PT ;  /* 0x0000800019197812 */ /* 0x000fe400078e4818 */
[----:B------:R-:W1:Y:S01]  /*19b0*/  LDS.U16 R24, [R9+0x3e] ;  /* 0x00003e0009187984 */ /* 0x000e620000000400 */
[----:B------:R-:W-:-:S03]  /*19c0*/  IMAD.IADD R14, R14, 0x1, R21 ;  /* 0x000000010e0e7824 */ /* 0x000fc600078e0215 */
[----:B------:R-:W3:Y:S02]  /*19d0*/  LDS.U16 R21, [R11+0x7c0] ;  /* 0x0007c0000b157984 */ /* 0x000ee40000000400 */
[----:B------:R-:W-:Y:S01]  /*19e0*/  VIMNMX.U16x2 R14, PT, PT, R14, 0x3bc63bc6, !PT ;  /* 0x3bc63bc60e0e7848 */ /* 0x000fe20007fe0200 */
[----:B------:R-:W-:Y:S01]  /*19f0*/  VIADD R28, R27, 0xffffc43a ;  /* 0xffffc43a1b1c7836 */ /* 0x000fe20000000000 */
[----:B------:R-:W-:Y:S02]  /*1a00*/  LOP3.LUT R22, R23, 0x8000, R22, 0x48, !PT ;  /* 0x0000800017167812 */ /* 0x000fe400078e4816 */
[----:B------:R-:W-:Y:S01]  /*1a10*/  SEL R23, R26, RZ, P1 ;  /* 0x000000ff1a177207 */ /* 0x000fe20000800000 */
[----:B------:R-:W-:-:S03]  /*1a20*/  VIADD R27, R14, 0xffffc43a ;  /* 0xffffc43a0e1b7836 */ /* 0x000fc60000000000 */
[----:B------:R-:W-:Y:S02]  /*1a30*/  SEL R23, R23, RZ, P2 ;  /* 0x000000ff17177207 */ /* 0x000fe40001000000 */
[----:B------:R-:W-:Y:S02]  /*1a40*/  LOP3.LUT R22, R22, 0x7fff, R27, 0xf8, !PT ;  /* 0x00007fff16167812 */ /* 0x000fe400078ef81b */
[----:B------:R-:W-:Y:S02]  /*1a50*/  LOP3.LUT R25, R25, 0x7fff, R28, 0xf8, !PT ;  /* 0x00007fff19197812 */ /* 0x000fe400078ef81c */
[----:B0-----:R-:W-:Y:S02]  /*1a60*/  LOP3.LUT P1, R14, R17, 0x7fff, RZ, 0xc0, !PT ;  /* 0x00007fff110e7812 */ /* 0x001fe4000782c0ff */
[----:B--2---:R-:W-:Y:S02]  /*1a70*/  LOP3.LUT P2, R27, R20, 0x7fff, RZ, 0xc0, !PT ;  /* 0x00007fff141b7812 */ /* 0x004fe4000784c0ff */
[----:B------:R-:W-:-:S03]  /*1a80*/  SEL R25, R25, RZ, P3 ;  /* 0x000000ff19197207 */ /* 0x000fc60001800000 */
[----:B------:R-:W-:Y:S01]  /*1a90*/  IMAD.IADD R14, R14, 0x1, R27 ;  /* 0x000000010e0e7824 */ /* 0x000fe200078e021b */
[----:B------:R-:W-:-:S04]  /*1aa0*/  SEL R25, R25, RZ, P6 ;  /* 0x000000ff19197207 */ /* 0x000fc80003000000 */
[----:B------:R-:W-:Y:S02]  /*1ab0*/  VIMNMX.U16x2 R26, PT, PT, R14, 0x3bc63bc6, !PT ;  /* 0x3bc63bc60e1a7848 */ /* 0x000fe40007fe0200 */
[----:B-1----:R-:W-:Y:S02]  /*1ac0*/  LOP3.LUT P3, R14, R24, 0x7fff, RZ, 0xc0, !PT ;  /* 0x00007fff180e7812 */ /* 0x002fe4000786c0ff */
[----:B---3--:R-:W-:-:S05]  /*1ad0*/  LOP3.LUT P6, R27, R21, 0x7fff, RZ, 0xc0, !PT ;  /* 0x00007fff151b7812 */ /* 0x008fca00078cc0ff */
[----:B------:R-:W-:Y:S01]  /*1ae0*/  IMAD.IADD R14, R14, 0x1, R27 ;  /* 0x000000010e0e7824 */ /* 0x000fe200078e021b */
[----:B------:R-:W-:Y:S01]  /*1af0*/  LOP3.LUT R17, R20, 0x8000, R17, 0x48, !PT ;  /* 0x0000800014117812 */ /* 0x000fe200078e4811 */
[----:B------:R-:W-:-:S03]  /*1b00*/  VIADD R26, R26, 0xffffc43a ;  /* 0xffffc43a1a1a7836 */ /* 0x000fc60000000000 */
[----:B------:R-:W-:Y:S02]  /*1b10*/  VIMNMX.U16x2 R14, PT, PT, R14, 0x3bc63bc6, !PT ;  /* 0x3bc63bc60e0e7848 */ /* 0x000fe40007fe0200 */
[----:B------:R-:W-:-:S03]  /*1b20*/  LOP3.LUT R21, R21, 0x8000, R24, 0x48, !PT ;  /* 0x0000800015157812 */ /* 0x000fc600078e4818 */
[----:B------:R-:W-:Y:S01]  /*1b30*/  VIADD R14, R14, 0xffffc43a ;  /* 0xffffc43a0e0e7836 */ /* 0x000fe20000000000 */
[----:B------:R-:W-:Y:S01]  /*1b40*/  LOP3.LUT R17, R17, 0x7fff, R26, 0xf8, !PT ;  /* 0x00007fff11117812 */ /* 0x000fe200078ef81a */
[----:B------:R-:W-:-:S03]  /*1b50*/  VIADD R10, R10, 0x1 ;  /* 0x000000010a0a7836 */ /* 0x000fc60000000000 */
[----:B------:R-:W-:Y:S02]  /*1b60*/  LOP3.LUT R21, R21, 0x7fff, R14, 0xf8, !PT ;  /* 0x00007fff15157812 */ /* 0x000fe400078ef80e */
[----:B------:R-:W-:Y:S01]  /*1b70*/  SEL R14, R17, RZ, P2 ;  /* 0x000000ff110e7207 */ /* 0x000fe20001000000 */
[----:B------:R-:W-:Y:S01]  /*1b80*/  HADD2 R16, R16.H0_H0, R23.H0_H0 ;  /* 0x2000001710107230 */ /* 0x000fe20000000800 */
[----:B------:R-:W-:Y:S02]  /*1b90*/  SEL R22, R22, RZ, P4 ;  /* 0x000000ff16167207 */ /* 0x000fe40002000000 */
[----:B------:R-:W-:Y:S02]  /*1ba0*/  SEL R20, R21, RZ, P6 ;  /* 0x000000ff15147207 */ /* 0x000fe40003000000 */
[----:B------:R-:W-:Y:S01]  /*1bb0*/  SEL R21, R14, RZ, P1 ;  /* 0x000000ff0e157207 */ /* 0x000fe20000800000 */
[----:B------:R-:W-:Y:S01]  /*1bc0*/  BAR.SYNC.DEFER_BLOCKING 0x0 ;  /* 0x0000000000007b1d */ /* 0x000fe20000010000 */
[----:B------:R-:W-:Y:S01]  /*1bd0*/  ISETP.NE.AND P1, PT, R10, RZ, PT ;  /* 0x000000ff0a00720c */ /* 0x000fe20003f25270 */
[----:B------:R-:W-:Y:S01]  /*1be0*/  HADD2 R16, R16.H0_H0, R25.H0_H0 ;  /* 0x2000001910107230 */ /* 0x000fe20000000800 */
[----:B------:R-:W-:-:S05]  /*1bf0*/  SEL R17, R22, RZ, P5 ;  /* 0x000000ff16117207 */ /* 0x000fca0002800000 */
[----:B------:R-:W-:Y:S01]  /*1c00*/  HADD2 R16, R16.H0_H0, R17.H0_H0 ;  /* 0x2000001110107230 */ /* 0x000fe20000000800 */
[----:B------:R-:W-:-:S03]  /*1c10*/  SEL R17, R20, RZ, P3 ;  /* 0x000000ff14117207 */ /* 0x000fc60001800000 */
[----:B------:R-:W-:Y:S02]  /*1c20*/  HADD2 R16, R16.H0_H0, R21.H0_H0 ;  /* 0x2000001510107230 */ /* 0x000fe40000000800 */
[----:B------:R-:W-:Y:S02]  /*1c30*/  VIADD R2, R2, 0x20 ;  /* 0x0000002002027836 */ /* 0x000fe40000000000 */
[----:B------:R-:W-:Y:S02]  /*1c40*/  VIADD R6, R6, 0x20 ;  /* 0x0000002006067836 */ /* 0x000fe40000000000 */
[----:B------:R-:W-:Y:S02]  /*1c50*/  HADD2 R22, R16.H0_H0, R17.H0_H0 ;  /* 0x2000001110167230 */ /* 0x000fe40000000800 */
[----:B------:R-:W-:Y:S02]  /*1c60*/  VIADD R4, R4, 0x20 ;  /* 0x0000002004047836 */ /* 0x000fe40000000000 */
[----:B------:R-:W-:Y:S01]  /*1c70*/  IMAD R3, R5, 0x20, R3 ;  /* 0x0000002005037824 */ /* 0x000fe200078e0203 */
[----:B------:R-:W-:Y:S06]  /*1c80*/  @P1 BRA `(.L_x_16) ;  /* 0xffffffe400841947 */ /* 0x000fec000383ffff */
.L_x_15:
[----:B------:R-:W-:Y:S05]  /*1c90*/  @P0 EXIT ;  /* 0x000000000000094d */ /* 0x000fea0003800000 */
[----:B------:R-:W0:Y:S01]  /*1ca0*/  LDC.64 R2, c[0x0][0x390] ;  /* 0x0000e400ff027b82 */ /* 0x000e220000000a00 */
[----:B------:R-:W-:-:S04]  /*1cb0*/  IMAD R12, R12, UR7, R15 ;  /* 0x000000070c0c7c24 */ /* 0x000fc8000f8e020f */
[----:B------:R-:W-:-:S04]  /*1cc0*/  IMAD R13, R12, R13, R0 ;  /* 0x0000000d0c0d7224 */ /* 0x000fc800078e0200 */
[----:B0-----:R-:W-:-:S05]  /*1cd0*/  IMAD.WIDE R2, R13, 0x2, R2 ;  /* 0x000000020d027825 */ /* 0x001fca00078e0202 */
[----:B------:R-:W-:Y:S01]  /*1ce0*/  STG.E.U16 desc[UR8][R2.64], R22 ;  /* 0x0000001602007986 */ /* 0x000fe2000c101508 */
[----:B------:R-:W-:Y:S05]  /*1cf0*/  EXIT ;  /* 0x000000000000794d */ /* 0x000fea0003800000 */
.L_x_17:
        /* <DEDUP_REMOVED lines=16> */
.L_x_31:


//--------------------- .nv.shared._Z32Qelementwise_rowwise_kernel_fp16I11QuantizeDivEvPK6__halfS3_PS1_iiiis --------------------------
	.section	.nv.shared._Z32Qelementwise_rowwise_kernel_fp16I11QuantizeDivEvPK6__halfS3_PS1_iiiis,"aw",@nobits
	.sectionflags	@""
	.align	2
.nv.shared._Z32Qelementwise_rowwise_kernel_fp16I11QuantizeDivEvPK6__halfS3_PS1_iiiis:
	.zero		3136


//--------------------- .nv.shared.reserved.0     --------------------------
	.section	.nv.shared.reserved.0,"aw",@nobits
	.weak		__nv_reservedSMEM_offset_0_alias
	.size		__nv_reservedSMEM_offset_0_alias, 0, 64
	.other		__nv_reservedSMEM_offset_0_alias,@"STO_CUDA_RESERVED_SHARED STV_DEFAULT"
__nv_reservedSMEM_offset_0_alias:
	.zero		0
	.zero		64


//--------------------- .nv.shared._Z28Qelementwise_all_kernel_fp16I11QuantizeDivEvPK6__halfS3_PS1_iiiis --------------------------
	.section	.nv.shared._Z28Qelementwise_all_kernel_fp16I11QuantizeDivEvPK6__halfS3_PS1_iiiis,"aw",@nobits
	.sectionflags	@""
	.align	2
.nv.shared._Z28Qelementwise_all_kernel_fp16I11QuantizeDivEvPK6__halfS3_PS1_iiiis:
	.zero		5120


//--------------------- .nv.shared._Z31Qelementwise_single_kernel_fp16I11QuantizeDivEvPK6__halfS3_PS1_iiiis --------------------------
	.section	.nv.shared._Z31Qelementwise_single_kernel_fp16I11QuantizeDivEvPK6__halfS3_PS1_iiiis,"aw",@nobits
	.sectionflags	@""
	.align	2
.nv.shared._Z31Qelementwise_single_kernel_fp16I11QuantizeDivEvPK6__halfS3_PS1_iiiis:
	.zero		3072


//--------------------- .nv.shared._Z32Qelementwise_rowwise_kernel_fp16I13DequantizeMulEvPK6__halfS3_PS1_iiiis --------------------------
	.section	.nv.shared._Z32Qelementwise_rowwise_kernel_fp16I13DequantizeMulEvPK6__halfS3_PS1_iiiis,"aw",@nobits
	.sectionflags	@""
	.align	2
.nv.shared._Z32Qelementwise_rowwise_kernel_fp16I13DequantizeMulEvPK6__halfS3_PS1_iiiis:
	.zero		3136


//--------------------- .nv.shared._Z28Qelementwise_all_kernel_fp16I13DequantizeMulEvPK6__halfS3_PS1_iiiis --------------------------
	.section	.nv.shared._Z28Qelementwise_all_kernel_fp16I13DequantizeMulEvPK6__halfS3_PS1_iiiis,"aw",@nobits
	.sectionflags	@""
	.align	2
.nv.shared._Z28Qelementwise_all_kernel_fp16I13DequantizeMulEvPK6__halfS3_PS1_iiiis:
	.zero		5120


//--------------------- .nv.shared._Z31Qelementwise_single_kernel_fp16I13DequantizeMulEvPK6__halfS3_PS1_iiiis --------------------------
	.section	.nv.shared._Z31Qelementwise_single_kernel_fp16I13DequantizeMulEvPK6__halfS3_PS1_iiiis,"aw",@nobits
	.sectionflags	@""
	.align	2
.nv.shared._Z31Qelementwise_single_kernel_fp16I13DequantizeMulEvPK6__halfS3_PS1_iiiis:
	.zero		3072


//--------------------- .nv.shared._Z40baseline_elementwise_rowwise_kernel_fp16I11BaselineDivEvPK6__halfS3_PS1_iiii --------------------------
	.section	.nv.shared._Z40baseline_elementwise_rowwise_kernel_fp16I11BaselineDivEvPK6__halfS3_PS1_iiii,"aw",@nobits
	.sectionflags	@""
	.align	2
.nv.shared._Z40baseline_elementwise_rowwise_kernel_fp16I11BaselineDivEvPK6__halfS3_PS1_iiii:
	.zero		3136


//--------------------- .nv.shared._Z36baseline_elementwise_all_kernel_fp16I11BaselineDivEvPK6__halfS3_PS1_iiii --------------------------
	.section	.nv.shared._Z36baseline_elementwise_all_kernel_fp16I11BaselineDivEvPK6__halfS3_PS1_iiii,"aw",@nobits
	.sectionflags	@""
	.align	2
.nv.shared._Z36baseline_elementwise_all_kernel_fp16I11BaselineDivEvPK6__halfS3_PS1_iiii:
	.zero		5120


//--------------------- .nv.shared._Z39baseline_elementwise_single_kernel_fp16I11BaselineDivEvPK6__halfS3_PS1_iiii --------------------------
	.section	.nv.shared._Z39baseline_elementwise_single_kernel_fp16I11BaselineDivEvPK6__halfS3_PS1_iiii,"aw",@nobits
	.sectionflags	@""
	.align	2
.nv.shared._Z39baseline_elementwise_single_kernel_fp16I11BaselineDivEvPK6__halfS3_PS1_iiii:
	.zero		3072


//--------------------- .nv.shared._Z40baseline_elementwise_rowwise_kernel_fp16I11BaselineMulEvPK6__halfS3_PS1_iiii --------------------------
	.section	.nv.shared._Z40baseline_elementwise_rowwise_kernel_fp16I11BaselineMulEvPK6__halfS3_PS1_iiii,"aw",@nobits
	.sectionflags	@""
	.align	2
.nv.shared._Z40baseline_elementwise_rowwise_kernel_fp16I11BaselineMulEvPK6__halfS3_PS1_iiii:
	.zero		3136


//--------------------- .nv.shared._Z36baseline_elementwise_all_kernel_fp16I11BaselineMulEvPK6__halfS3_PS1_iiii --------------------------
	.section	.nv.shared._Z36baseline_elementwise_all_kernel_fp16I11BaselineMulEvPK6__halfS3_PS1_iiii,"aw",@nobits
	.sectionflags	@""
	.align	2
.nv.shared._Z36baseline_elementwise_all_kernel_fp16I11BaselineMulEvPK6__halfS3_PS1_iiii:
	.zero		5120


//--------------------- .nv.shared._Z39baseline_elementwise_single_kernel_fp16I11BaselineMulEvPK6__halfS3_PS1_iiii --------------------------
	.section	.nv.shared._Z39baseline_elementwise_single_kernel_fp16I11BaselineMulEvPK6__halfS3_PS1_iiii,"aw",@nobits
	.sectionflags	@""
	.align	2
.nv.shared._Z39baseline_elementwise_single_kernel_fp16I11BaselineMulEvPK6__halfS3_PS1_iiii:
	.zero		3072


//--------------------- .nv.shared._Z10group_GEMMILi128ELi128ELi8ELi4ELi4EEvP6__halfS1_S1_iii --------------------------
	.section	.nv.shared._Z10group_GEMMILi128ELi128ELi8ELi4ELi4EEvP6__halfS1_S1_iii,"aw",@nobits
	.sectionflags	@""
	.align	2
.nv.shared._Z10group_GEMMILi128ELi128ELi8ELi4ELi4EEvP6__halfS1_S1_iii:
	.zero		5120


//--------------------- .nv.shared._Z45baseline_approx_kernel_fp16_optimized_batchedPK6__halfS1_PS_iiii --------------------------
	.section	.nv.shared._Z45baseline_approx_kernel_fp16_optimized_batchedPK6__halfS1_PS_iiii,"aw",@nobits
	.sectionflags	@""
	.align	2
.nv.shared._Z45baseline_approx_kernel_fp16_optimized_batchedPK6__halfS1_PS_iiii:
	.zero		5120


//--------------------- .nv.constant0._Z32Qelementwise_rowwise_kernel_fp16I11QuantizeDivEvPK6__halfS3_PS1_iiiis --------------------------
	.section	.nv.constant0._Z32Qelementwise_rowwise_kernel_fp16I11QuantizeDivEvPK6__halfS3_PS1_iiiis,"a",@progbits
	.sectionflags	@""
	.align	4
.nv.constant0._Z32Qelementwise_rowwise_kernel_fp16I11QuantizeDivEvPK6__halfS3_PS1_iiiis:
	.zero		938


//--------------------- .nv.constant0._Z28Qelementwise_all_kernel_fp16I11QuantizeDivEvPK6__halfS3_PS1_iiiis --------------------------
	.section	.nv.constant0._Z28Qelementwise_all_kernel_fp16I11QuantizeDivEvPK6__halfS3_PS1_iiiis,"a",@progbits
	.sectionflags	@""
	.align	4
.nv.constant0._Z28Qelementwise_all_kernel_fp16I11QuantizeDivEvPK6__halfS3_PS1_iiiis:
	.zero		938


//--------------------- .nv.constant0._Z31Qelementwise_single_kernel_fp16I11QuantizeDivEvPK6__halfS3_PS1_iiiis --------------------------
	.section	.nv.constant0._Z31Qelementwise_single_kernel_fp16I11QuantizeDivEvPK6__halfS3_PS1_iiiis,"a",@progbits
	.sectionflags	@""
	.align	4
.nv.constant0._Z31Qelementwise_single_kernel_fp16I11QuantizeDivEvPK6__halfS3_PS1_iiiis:
	.zero		938


//--------------------- .nv.constant0._Z32Qelementwise_rowwise_kernel_fp16I13DequantizeMulEvPK6__halfS3_PS1_iiiis --------------------------
	.section	.nv.constant0._Z32Qelementwise_rowwise_kernel_fp16I13DequantizeMulEvPK6__halfS3_PS1_iiiis,"a",@progbits
	.sectionflags	@""
	.align	4
.nv.constant0._Z32Qelementwise_rowwise_kernel_fp16I13DequantizeMulEvPK6__halfS3_PS1_iiiis:
	.zero		938


//--------------------- .nv.constant0._Z28Qelementwise_all_kernel_fp16I13DequantizeMulEvPK6__halfS3_PS1_iiiis --------------------------
	.section	.nv.constant0._Z28Qelementwise_all_kernel_fp16I13DequantizeMulEvPK6__halfS3_PS1_iiiis,"a",@progbits
	.sectionflags	@""
	.align	4
.nv.constant0._Z28Qelementwise_all_kernel_fp16I13DequantizeMulEvPK6__halfS3_PS1_iiiis:
	.zero		938


//--------------------- .nv.constant0._Z31Qelementwise_single_kernel_fp16I13DequantizeMulEvPK6__halfS3_PS1_iiiis --------------------------
	.section	.nv.constant0._Z31Qelementwise_single_kernel_fp16I13DequantizeMulEvPK6__halfS3_PS1_iiiis,"a",@progbits
	.sectionflags	@""
	.align	4
.nv.constant0._Z31Qelementwise_single_kernel_fp16I13DequantizeMulEvPK6__halfS3_PS1_iiiis:
	.zero		938


//--------------------- .nv.constant0._Z40baseline_elementwise_rowwise_kernel_fp16I11BaselineDivEvPK6__halfS3_PS1_iiii --------------------------
	.section	.nv.constant0._Z40baseline_elementwise_rowwise_kernel_fp16I11BaselineDivEvPK6__halfS3_PS1_iiii,"a",@progbits
	.sectionflags	@""
	.align	4
.nv.constant0._Z40baseline_elementwise_rowwise_kernel_fp16I11BaselineDivEvPK6__halfS3_PS1_iiii:
	.zero		936


//--------------------- .nv.constant0._Z36baseline_elementwise_all_kernel_fp16I11BaselineDivEvPK6__halfS3_PS1_iiii --------------------------
	.section	.nv.constant0._Z36baseline_elementwise_all_kernel_fp16I11BaselineDivEvPK6__halfS3_PS1_iiii,"a",@progbits
	.sectionflags	@""
	.align	4
.nv.constant0._Z36baseline_elementwise_all_kernel_fp16I11BaselineDivEvPK6__halfS3_PS1_iiii:
	.zero		936


//--------------------- .nv.constant0._Z39baseline_elementwise_single_kernel_fp16I11BaselineDivEvPK6__halfS3_PS1_iiii --------------------------
	.section	.nv.constant0._Z39baseline_elementwise_single_kernel_fp16I11BaselineDivEvPK6__halfS3_PS1_iiii,"a",@progbits
	.sectionflags	@""
	.align	4
.nv.constant0._Z39baseline_elementwise_single_kernel_fp16I11BaselineDivEvPK6__halfS3_PS1_iiii:
	.zero		936


//--------------------- .nv.constant0._Z40baseline_elementwise_rowwise_kernel_fp16I11BaselineMulEvPK6__halfS3_PS1_iiii --------------------------
	.section	.nv.constant0._Z40baseline_elementwise_rowwise_kernel_fp16I11BaselineMulEvPK6__halfS3_PS1_iiii,"a",@progbits
	.sectionflags	@""
	.align	4
.nv.constant0._Z40baseline_elementwise_rowwise_kernel_fp16I11BaselineMulEvPK6__halfS3_PS1_iiii:
	.zero		936


//--------------------- .nv.constant0._Z36baseline_elementwise_all_kernel_fp16I11BaselineMulEvPK6__halfS3_PS1_iiii --------------------------
	.section	.nv.constant0._Z36baseline_elementwise_all_kernel_fp16I11BaselineMulEvPK6__halfS3_PS1_iiii,"a",@progbits
	.sectionflags	@""
	.align	4
.nv.constant0._Z36baseline_elementwise_all_kernel_fp16I11BaselineMulEvPK6__halfS3_PS1_iiii:
	.zero		936


//--------------------- .nv.constant0._Z39baseline_elementwise_single_kernel_fp16I11BaselineMulEvPK6__halfS3_PS1_iiii --------------------------
	.section	.nv.constant0._Z39baseline_elementwise_single_kernel_fp16I11BaselineMulEvPK6__halfS3_PS1_iiii,"a",@progbits
	.sectionflags	@""
	.align	4
.nv.constant0._Z39baseline_elementwise_single_kernel_fp16I11BaselineMulEvPK6__halfS3_PS1_iiii:
	.zero		936


//--------------------- .nv.constant0._Z10group_GEMMILi128ELi128ELi8ELi4ELi4EEvP6__halfS1_S1_iii --------------------------
	.section	.nv.constant0._Z10group_GEMMILi128ELi128ELi8ELi4ELi4EEvP6__halfS1_S1_iii,"a",@progbits
	.sectionflags	@""
	.align	4
.nv.constant0._Z10group_GEMMILi128ELi128ELi8ELi4ELi4EEvP6__halfS1_S1_iii:
	.zero		932


//--------------------- .nv.constant0._Z45baseline_approx_kernel_fp16_optimized_batchedPK6__halfS1_PS_iiii --------------------------
	.section	.nv.constant0._Z45baseline_approx_kernel_fp16_optimized_batchedPK6__halfS1_PS_iiii,"a",@progbits
	.sectionflags	@""
	.align	4
.nv.constant0._Z45baseline_approx_kernel_fp16_optimized_batchedPK6__halfS1_PS_iiii:
	.zero		936


//--------------------- SYMBOLS --------------------------

	.type		.nv.reservedSmem.offset0,@object
	.size		.nv.reservedSmem.offset0,0x4
	.type		.nv.reservedSmem.cap,@object
	.size		.nv.reservedSmem.cap,0x4
